	.target	sm_100a

	.elftype	@"ET_EXEC"


//--------------------- .note.nv.tkinfo           --------------------------
	.section	.note.nv.tkinfo,"",@"SHT_NOTE"
	.sectionflags	@"SHF_NOTE_NV_TKINFO"
	.tkinfo
        /*0018*/ 	.word	0x00000002
        /*0030*/ 	.string	""
        /*0030*/ 	.string	"ptxas"
        /*0030*/ 	.string	"Cuda compilation tools, release 13.0, V13.0.88"
        /*0030*/ 	.string	"Build cuda_13.0.r13.0/compiler.36424714_0"
        /*0030*/ 	.string	"-arch sm_100a -m 64 "



//--------------------- .note.nv.cuinfo           --------------------------
	.section	.note.nv.cuinfo,"",@"SHT_NOTE"
	.sectionflags	@"SHF_NOTE_NV_CUINFO"
        /*0018*/ 	.short	0x0002
        /*001a*/ 	.short	0x0064
        /*001c*/ 	.short	0x0082
	.zero		2


//--------------------- .nv.info                  --------------------------
	.section	.nv.info,"",@"SHT_CUDA_INFO"
	.align	4


	//----- nvinfo : EIATTR_REGCOUNT
	.align		4
        /*0000*/ 	.byte	0x04, 0x2f
        /*0002*/ 	.short	(.L_20 - .L_19)
	.align		4
.L_19:
        /*0004*/ 	.word	index@(_ZN7cutlass13device_kernelINS_4gemm6kernel13GemmUniversalIN4cute5tupleIJiiiiEEENS1_10collective13CollectiveMmaINS1_35MainloopSm100TmaUmmaWarpSpecializedILi10ELi2ELi4ENS5_IJNS4_1CILi1EEESB_SB_EEEEENS5_IJNSA_ILi64EEENSA_ILi256EEESE_EEENS_12float_e4m3_tENS5_IJlSB_lEEESH_SI_NS4_8TiledMMAINS4_8MMA_AtomIJNS4_10MMA_TraitsINS4_19SM100_MMA_F8F6F4_SSEJSH_SH_fSE_SF_NS4_17integral_constantINS4_4UMMA5MajorELSP_0EEESQ_NSN_INSO_7ScaleInELSR_0EEESS_EEEEEENS4_6LayoutISC_NS5_IJNSA_ILi0EEESW_SW_EEEEENS5_IJNS4_10UnderscoreESZ_SZ_EEEEENS4_13SM90_TMA_LOADENS4_14ComposedLayoutINS4_7SwizzleILi2ELi4ELi3EEENS4_18smem_ptr_flag_bitsILi8EEENSV_INS5_IJNSA_ILi8EEESE_EEENS5_IJSE_SB_EEEEEEEvNS4_8identityES12_S1C_vS1D_EENS_8epilogue10collective18CollectiveEpilogueINS1F_23Sm100TmaWarpSpecializedILi4ELi2ELi32ELb0ELb0EEEJSG_NS5_IJNSV_ISE_SB_EES1K_EEESH_SI_SH_SI_NS1F_6fusion15FusionCallbacksIS1J_NS1M_17LinearCombinationISH_fSH_fLNS_15FloatRoundStyleE2EEESG_S1L_JEEENS4_5SM1004TMEM4LOAD26SM100_TMEM_LOAD_16dp32b32xES12_S1C_NS4_39AutoVectorizingCopyWithAssumedAlignmentILi128EEENS4_14SM90_TMA_STOREES1C_S1X_S1X_EEEvvEEEEvNT_6ParamsE)
        /*0008*/ 	.word	0x00000079


	//----- nvinfo : EIATTR_FRAME_SIZE
	.align		4
.L_20:
        /*000c*/ 	.byte	0x04, 0x11
        /*000e*/ 	.short	(.L_22 - .L_21)
	.align		4
.L_21:
        /*0010*/ 	.word	index@($__internal_2_$__cuda_sm10x_tcgen05_guardrail_trap_unallocated_columns_being_dealloced)
        /*0014*/ 	.word	0x00000000


	//----- nvinfo : EIATTR_FRAME_SIZE
	.align		4
.L_22:
        /*0018*/ 	.byte	0x04, 0x11
        /*001a*/ 	.short	(.L_24 - .L_23)
	.align		4
.L_23:
        /*001c*/ 	.word	index@($__internal_1_$__cuda_sm10x_tcgen05_guardrail_trap_phase_invalid_during_alloc)
        /*0020*/ 	.word	0x00000000


	//----- nvinfo : EIATTR_FRAME_SIZE
	.align		4
.L_24:
        /*0024*/ 	.byte	0x04, 0x11
        /*0026*/ 	.short	(.L_26 - .L_25)
	.align		4
.L_25:
        /*0028*/ 	.word	index@($__internal_0_$__cuda_sm10x_tcgen05_guardrail_trap_col_being_dealloced_not_returned_by_alloc)
        /*002c*/ 	.word	0x00000000


	//----- nvinfo : EIATTR_FRAME_SIZE
	.align		4
.L_26:
        /*0030*/ 	.byte	0x04, 0x11
        /*0032*/ 	.short	(.L_28 - .L_27)
	.align		4
.L_27:
        /*0034*/ 	.word	index@(_ZN7cutlass13device_kernelINS_4gemm6kernel13GemmUniversalIN4cute5tupleIJiiiiEEENS1_10collective13CollectiveMmaINS1_35MainloopSm100TmaUmmaWarpSpecializedILi10ELi2ELi4ENS5_IJNS4_1CILi1EEESB_SB_EEEEENS5_IJNSA_ILi64EEENSA_ILi256EEESE_EEENS_12float_e4m3_tENS5_IJlSB_lEEESH_SI_NS4_8TiledMMAINS4_8MMA_AtomIJNS4_10MMA_TraitsINS4_19SM100_MMA_F8F6F4_SSEJSH_SH_fSE_SF_NS4_17integral_constantINS4_4UMMA5MajorELSP_0EEESQ_NSN_INSO_7ScaleInELSR_0EEESS_EEEEEENS4_6LayoutISC_NS5_IJNSA_ILi0EEESW_SW_EEEEENS5_IJNS4_10UnderscoreESZ_SZ_EEEEENS4_13SM90_TMA_LOADENS4_14ComposedLayoutINS4_7SwizzleILi2ELi4ELi3EEENS4_18smem_ptr_flag_bitsILi8EEENSV_INS5_IJNSA_ILi8EEESE_EEENS5_IJSE_SB_EEEEEEEvNS4_8identityES12_S1C_vS1D_EENS_8epilogue10collective18CollectiveEpilogueINS1F_23Sm100TmaWarpSpecializedILi4ELi2ELi32ELb0ELb0EEEJSG_NS5_IJNSV_ISE_SB_EES1K_EEESH_SI_SH_SI_NS1F_6fusion15FusionCallbacksIS1J_NS1M_17LinearCombinationISH_fSH_fLNS_15FloatRoundStyleE2EEESG_S1L_JEEENS4_5SM1004TMEM4LOAD26SM100_TMEM_LOAD_16dp32b32xES12_S1C_NS4_39AutoVectorizingCopyWithAssumedAlignmentILi128EEENS4_14SM90_TMA_STOREES1C_S1X_S1X_EEEvvEEEEvNT_6ParamsE)
        /*0038*/ 	.word	0x00000000


	//----- nvinfo : EIATTR_MIN_STACK_SIZE
	.align		4
.L_28:
        /*003c*/ 	.byte	0x04, 0x12
        /*003e*/ 	.short	(.L_30 - .L_29)
	.align		4
.L_29:
        /*0040*/ 	.word	index@(_ZN7cutlass13device_kernelINS_4gemm6kernel13GemmUniversalIN4cute5tupleIJiiiiEEENS1_10collective13CollectiveMmaINS1_35MainloopSm100TmaUmmaWarpSpecializedILi10ELi2ELi4ENS5_IJNS4_1CILi1EEESB_SB_EEEEENS5_IJNSA_ILi64EEENSA_ILi256EEESE_EEENS_12float_e4m3_tENS5_IJlSB_lEEESH_SI_NS4_8TiledMMAINS4_8MMA_AtomIJNS4_10MMA_TraitsINS4_19SM100_MMA_F8F6F4_SSEJSH_SH_fSE_SF_NS4_17integral_constantINS4_4UMMA5MajorELSP_0EEESQ_NSN_INSO_7ScaleInELSR_0EEESS_EEEEEENS4_6LayoutISC_NS5_IJNSA_ILi0EEESW_SW_EEEEENS5_IJNS4_10UnderscoreESZ_SZ_EEEEENS4_13SM90_TMA_LOADENS4_14ComposedLayoutINS4_7SwizzleILi2ELi4ELi3EEENS4_18smem_ptr_flag_bitsILi8EEENSV_INS5_IJNSA_ILi8EEESE_EEENS5_IJSE_SB_EEEEEEEvNS4_8identityES12_S1C_vS1D_EENS_8epilogue10collective18CollectiveEpilogueINS1F_23Sm100TmaWarpSpecializedILi4ELi2ELi32ELb0ELb0EEEJSG_NS5_IJNSV_ISE_SB_EES1K_EEESH_SI_SH_SI_NS1F_6fusion15FusionCallbacksIS1J_NS1M_17LinearCombinationISH_fSH_fLNS_15FloatRoundStyleE2EEESG_S1L_JEEENS4_5SM1004TMEM4LOAD26SM100_TMEM_LOAD_16dp32b32xES12_S1C_NS4_39AutoVectorizingCopyWithAssumedAlignmentILi128EEENS4_14SM90_TMA_STOREES1C_S1X_S1X_EEEvvEEEEvNT_6ParamsE)
        /*0044*/ 	.word	0x00000000
.L_30:


//--------------------- .nv.compat                --------------------------
	.section	.nv.compat,"",@"SHT_CUDA_COMPAT_INFO"
	.align	4
        /*0000*/ 	.byte	0x02, 0x09, 0x01, 0x00, 0x02, 0x02, 0x02, 0x00, 0x02, 0x05, 0x05, 0x00, 0x03, 0x07, 0x01, 0x01
        /*0010*/ 	.byte	0x02, 0x03, 0x01, 0x00, 0x02, 0x06, 0x01, 0x00, 0x04, 0x0b, 0x08, 0x00, 0x09, 0x00, 0x00, 0x00
        /*0020*/ 	.byte	0x00, 0x00, 0x00, 0x00


//--------------------- .nv.info._ZN7cutlass13device_kernelINS_4gemm6kernel13GemmUniversalIN4cute5tupleIJiiiiEEENS1_10collective13CollectiveMmaINS1_35MainloopSm100TmaUmmaWarpSpecializedILi10ELi2ELi4ENS5_IJNS4_1CILi1EEESB_SB_EEEEENS5_IJNSA_ILi64EEENSA_ILi256EEESE_EEENS_12float_e4m3_tENS5_IJlSB_lEEESH_SI_NS4_8TiledMMAINS4_8MMA_AtomIJNS4_10MMA_TraitsINS4_19SM100_MMA_F8F6F4_SSEJSH_SH_fSE_SF_NS4_17integral_constantINS4_4UMMA5MajorELSP_0EEESQ_NSN_INSO_7ScaleInELSR_0EEESS_EEEEEENS4_6LayoutISC_NS5_IJNSA_ILi0EEESW_SW_EEEEENS5_IJNS4_10UnderscoreESZ_SZ_EEEEENS4_13SM90_TMA_LOADENS4_14ComposedLayoutINS4_7SwizzleILi2ELi4ELi3EEENS4_18smem_ptr_flag_bitsILi8EEENSV_INS5_IJNSA_ILi8EEESE_EEENS5_IJSE_SB_EEEEEEEvNS4_8identityES12_S1C_vS1D_EENS_8epilogue10collective18CollectiveEpilogueINS1F_23Sm100TmaWarpSpecializedILi4ELi2ELi32ELb0ELb0EEEJSG_NS5_IJNSV_ISE_SB_EES1K_EEESH_SI_SH_SI_NS1F_6fusion15FusionCallbacksIS1J_NS1M_17LinearCombinationISH_fSH_fLNS_15FloatRoundStyleE2EEESG_S1L_JEEENS4_5SM1004TMEM4LOAD26SM100_TMEM_LOAD_16dp32b32xES12_S1C_NS4_39AutoVectorizingCopyWithAssumedAlignmentILi128EEENS4_14SM90_TMA_STOREES1C_S1X_S1X_EEEvvEEEEvNT_6ParamsE --------------------------
	.section	.nv.info._ZN7cutlass13device_kernelINS_4gemm6kernel13GemmUniversalIN4cute5tupleIJiiiiEEENS1_10collective13CollectiveMmaINS1_35MainloopSm100TmaUmmaWarpSpecializedILi10ELi2ELi4ENS5_IJNS4_1CILi1EEESB_SB_EEEEENS5_IJNSA_ILi64EEENSA_ILi256EEESE_EEENS_12float_e4m3_tENS5_IJlSB_lEEESH_SI_NS4_8TiledMMAINS4_8MMA_AtomIJNS4_10MMA_TraitsINS4_19SM100_MMA_F8F6F4_SSEJSH_SH_fSE_SF_NS4_17integral_constantINS4_4UMMA5MajorELSP_0EEESQ_NSN_INSO_7ScaleInELSR_0EEESS_EEEEEENS4_6LayoutISC_NS5_IJNSA_ILi0EEESW_SW_EEEEENS5_IJNS4_10UnderscoreESZ_SZ_EEEEENS4_13SM90_TMA_LOADENS4_14ComposedLayoutINS4_7SwizzleILi2ELi4ELi3EEENS4_18smem_ptr_flag_bitsILi8EEENSV_INS5_IJNSA_ILi8EEESE_EEENS5_IJSE_SB_EEEEEEEvNS4_8identityES12_S1C_vS1D_EENS_8epilogue10collective18CollectiveEpilogueINS1F_23Sm100TmaWarpSpecializedILi4ELi2ELi32ELb0ELb0EEEJSG_NS5_IJNSV_ISE_SB_EES1K_EEESH_SI_SH_SI_NS1F_6fusion15FusionCallbacksIS1J_NS1M_17LinearCombinationISH_fSH_fLNS_15FloatRoundStyleE2EEESG_S1L_JEEENS4_5SM1004TMEM4LOAD26SM100_TMEM_LOAD_16dp32b32xES12_S1C_NS4_39AutoVectorizingCopyWithAssumedAlignmentILi128EEENS4_14SM90_TMA_STOREES1C_S1X_S1X_EEEvvEEEEvNT_6ParamsE,"",@"SHT_CUDA_INFO"
	.sectionflags	@""
	.align	4


	//----- nvinfo : EIATTR_CUDA_API_VERSION
	.align		4
        /*0000*/ 	.byte	0x04, 0x37
        /*0002*/ 	.short	(.L_32 - .L_31)
.L_31:
        /*0004*/ 	.word	0x00000082


	//----- nvinfo : EIATTR_KPARAM_INFO
	.align		4
.L_32:
        /*0008*/ 	.byte	0x04, 0x17
        /*000a*/ 	.short	(.L_34 - .L_33)
.L_33:
        /*000c*/ 	.word	0x00000000
        /*0010*/ 	.short	0x0000
        /*0012*/ 	.short	0x0000
        /*0014*/ 	.byte	0x00, 0xf0, 0x01, 0x20


	//----- nvinfo : EIATTR_AT_ENTRY_FRAGMENTS
	.align		4
.L_34:
        /*0018*/ 	.byte	0x04, 0x4f
        /*001a*/ 	.short	(.L_36 - .L_35)


	//   ....[0]....
.L_35:
        /*001c*/ 	.word	0x00000006


	//----- nvinfo : EIATTR_RESERVED_SMEM_USED
	.align		4
.L_36:
        /*0020*/ 	.byte	0x01, 0x41
	.zero		2


	//----- nvinfo : EIATTR_SPARSE_MMA_MASK
	.align		4
        /*0024*/ 	.byte	0x03, 0x50
        /*0026*/ 	.short	0x0000


	//----- nvinfo : EIATTR_TCGEN05_1CTA_USED
	.align		4
        /*0028*/ 	.byte	0x01, 0x51
	.zero		2


	//----- nvinfo : EIATTR_MAXREG_COUNT
	.align		4
        /*002c*/ 	.byte	0x03, 0x1b
        /*002e*/ 	.short	0x00ff


	//----- nvinfo : EIATTR_NUM_BARRIERS
	.align		4
        /*0030*/ 	.byte	0x02, 0x4c
        /*0032*/ 	.byte	0x07
	.zero		1


	//----- nvinfo : EIATTR_EXTERNS
	.align		4
        /*0034*/ 	.byte	0x04, 0x0f
        /*0036*/ 	.short	(.L_38 - .L_37)


	//   ....[0]....
	.align		4
.L_37:
        /*0038*/ 	.word	index@(__assertfail)


	//----- nvinfo : EIATTR_MERCURY_ISA_VERSION
	.align		4
.L_38:
        /*003c*/ 	.byte	0x03, 0x5f
        /*003e*/ 	.short	0x0101


	//----- nvinfo : EIATTR_INT_WARP_WIDE_INSTR_OFFSETS
	.align		4
        /*0040*/ 	.byte	0x04, 0x31
        /*0042*/ 	.short	(.L_40 - .L_39)


	//   ....[0]....
.L_39:
        /*0044*/ 	.word	0x00001ed0


	//   ....[1]....
        /*0048*/ 	.word	0x00003bf0


	//   ....[2]....
        /*004c*/ 	.word	0x00003c20


	//   ....[3]....
        /*0050*/ 	.word	0x00003c70


	//   ....[4]....
        /*0054*/ 	.word	0x00004590


	//   ....[5]....
        /*0058*/ 	.word	0x000045f0


	//   ....[6]....
        /*005c*/ 	.word	0x000046d0


	//   ....[7]....
        /*0060*/ 	.word	0x00004740


	//   ....[8]....
        /*0064*/ 	.word	0x00004850


	//   ....[9]....
        /*0068*/ 	.word	0x000048e0


	//   ....[10]....
        /*006c*/ 	.word	0x00004ab0


	//   ....[11]....
        /*0070*/ 	.word	0x00004c10


	//----- nvinfo : EIATTR_COOP_GROUP_MASK_REGIDS
	.align		4
.L_40:
        /*0074*/ 	.byte	0x04, 0x29
        /*0076*/ 	.short	(.L_42 - .L_41)


	//   ....[0]....
.L_41:
        /*0078*/ 	.word	0xffffffff


	//   ....[1]....
        /*007c*/ 	.word	0xffffffff


	//   ....[2]....
        /*0080*/ 	.word	0xffffffff


	//   ....[3]....
        /*0084*/ 	.word	0xffffffff


	//   ....[4]....
        /*0088*/ 	.word	0xffffffff


	//   ....[5]....
        /*008c*/ 	.word	0xffffffff


	//   ....[6]....
        /*0090*/ 	.word	0xffffffff


	//   ....[7]....
        /*0094*/ 	.word	0xffffffff


	//   ....[8]....
        /*0098*/ 	.word	0xffffffff


	//   ....[9]....
        /*009c*/ 	.word	0xffffffff


	//   ....[10]....
        /*00a0*/ 	.word	0xffffffff


	//   ....[11]....
        /*00a4*/ 	.word	0xffffffff


	//   ....[12]....
        /*00a8*/ 	.word	0xffffffff


	//----- nvinfo : EIATTR_COOP_GROUP_INSTR_OFFSETS
	.align		4
.L_42:
        /*00ac*/ 	.byte	0x04, 0x28
        /*00ae*/ 	.short	(.L_44 - .L_43)


	//   ....[0]....
.L_43:
        /*00b0*/ 	.word	0x00000090


	//   ....[1]....
        /*00b4*/ 	.word	0x000004d0


	//   ....[2]....
        /*00b8*/ 	.word	0x00000730


	//   ....[3]....
        /*00bc*/ 	.word	0x000008d0


	//   ....[4]....
        /*00c0*/ 	.word	0x000009d0


	//   ....[5]....
        /*00c4*/ 	.word	0x00000b40


	//   ....[6]....
        /*00c8*/ 	.word	0x00000ce0


	//   ....[7]....
        /*00cc*/ 	.word	0x00001db0


	//   ....[8]....
        /*00d0*/ 	.word	0x00002ef0


	//   ....[9]....
        /*00d4*/ 	.word	0x00003100


	//   ....[10]....
        /*00d8*/ 	.word	0x00003130


	//   ....[11]....
        /*00dc*/ 	.word	0x00003ae0


	//   ....[12]....
        /*00e0*/ 	.word	0x00003d10


	//----- nvinfo : EIATTR_VRC_CTA_INIT_COUNT
	.align		4
.L_44:
        /*00e4*/ 	.byte	0x02, 0x4a
        /*00e6*/ 	.byte	0x80
	.zero		1


	//----- nvinfo : EIATTR_SYSCALL_OFFSETS
	.align		4
        /*00e8*/ 	.byte	0x04, 0x46
        /*00ea*/ 	.short	(.L_46 - .L_45)


	//   ....[0]....
.L_45:
        /*00ec*/ 	.word	0x00005690


	//   ....[1]....
        /*00f0*/ 	.word	0x000057d0


	//   ....[2]....
        /*00f4*/ 	.word	0x00005fd0


	//   ....[3]....
        /*00f8*/ 	.word	0x00006d70


	//   ....[4]....
        /*00fc*/ 	.word	0x00007ad0


	//   ....[5]....
        /*0100*/ 	.word	0x00008860


	//----- nvinfo : EIATTR_MBARRIER_INSTR_OFFSETS
	.align		4
.L_46:
        /*0104*/ 	.byte	0x04, 0x39
        /*0106*/ 	.short	(.L_48 - .L_47)


	//   ....[0]....
.L_47:
        /*0108*/ 	.word	0x000005d0
        /*010c*/ 	.word	0x000000ff
        /*0110*/ 	.word	0x00000000
        /*0114*/ 	.short	0x0100
        /*0116*/ 	.byte	0x05
	.zero		1


	//   ....[1]....
        /*0118*/ 	.word	0x000005e0
        /*011c*/ 	.word	0x000000ff
        /*0120*/ 	.word	0x00000050
        /*0124*/ 	.short	0x0100
        /*0126*/ 	.byte	0x05
	.zero		1


	//   ....[2]....
        /*0128*/ 	.word	0x000005f0
        /*012c*/ 	.word	0x000000ff
        /*0130*/ 	.word	0x00000008
        /*0134*/ 	.short	0x0100
        /*0136*/ 	.byte	0x05
	.zero		1


	//   ....[3]....
        /*0138*/ 	.word	0x00000600
        /*013c*/ 	.word	0x000000ff
        /*0140*/ 	.word	0x00000058
        /*0144*/ 	.short	0x0100
        /*0146*/ 	.byte	0x05
	.zero		1


	//   ....[4]....
        /*0148*/ 	.word	0x00000610
        /*014c*/ 	.word	0x000000ff
        /*0150*/ 	.word	0x00000010
        /*0154*/ 	.short	0x0100
        /*0156*/ 	.byte	0x05
	.zero		1


	//   ....[5]....
        /*0158*/ 	.word	0x00000620
        /*015c*/ 	.word	0x000000ff
        /*0160*/ 	.word	0x00000060
        /*0164*/ 	.short	0x0100
        /*0166*/ 	.byte	0x05
	.zero		1


	//   ....[6]....
        /*0168*/ 	.word	0x00000630
        /*016c*/ 	.word	0x000000ff
        /*0170*/ 	.word	0x00000018
        /*0174*/ 	.short	0x0100
        /*0176*/ 	.byte	0x05
	.zero		1


	//   ....[7]....
        /*0178*/ 	.word	0x00000640
        /*017c*/ 	.word	0x000000ff
        /*0180*/ 	.word	0x00000068
        /*0184*/ 	.short	0x0100
        /*0186*/ 	.byte	0x05
	.zero		1


	//   ....[8]....
        /*0188*/ 	.word	0x00000650
        /*018c*/ 	.word	0x000000ff
        /*0190*/ 	.word	0x00000020
        /*0194*/ 	.short	0x0100
        /*0196*/ 	.byte	0x05
	.zero		1


	//   ....[9]....
        /*0198*/ 	.word	0x00000660
        /*019c*/ 	.word	0x000000ff
        /*01a0*/ 	.word	0x00000070
        /*01a4*/ 	.short	0x0100
        /*01a6*/ 	.byte	0x05
	.zero		1


	//   ....[10]....
        /*01a8*/ 	.word	0x00000670
        /*01ac*/ 	.word	0x000000ff
        /*01b0*/ 	.word	0x00000028
        /*01b4*/ 	.short	0x0100
        /*01b6*/ 	.byte	0x05
	.zero		1


	//   ....[11]....
        /*01b8*/ 	.word	0x00000680
        /*01bc*/ 	.word	0x000000ff
        /*01c0*/ 	.word	0x00000078
        /*01c4*/ 	.short	0x0100
        /*01c6*/ 	.byte	0x05
	.zero		1


	//   ....[12]....
        /*01c8*/ 	.word	0x00000690
        /*01cc*/ 	.word	0x000000ff
        /*01d0*/ 	.word	0x00000030
        /*01d4*/ 	.short	0x0100
        /*01d6*/ 	.byte	0x05
	.zero		1


	//   ....[13]....
        /*01d8*/ 	.word	0x000006a0
        /*01dc*/ 	.word	0x000000ff
        /*01e0*/ 	.word	0x00000080
        /*01e4*/ 	.short	0x0100
        /*01e6*/ 	.byte	0x05
	.zero		1


	//   ....[14]....
        /*01e8*/ 	.word	0x000006b0
        /*01ec*/ 	.word	0x000000ff
        /*01f0*/ 	.word	0x00000038
        /*01f4*/ 	.short	0x0100
        /*01f6*/ 	.byte	0x05
	.zero		1


	//   ....[15]....
        /*01f8*/ 	.word	0x000006c0
        /*01fc*/ 	.word	0x000000ff
        /*0200*/ 	.word	0x00000088
        /*0204*/ 	.short	0x0100
        /*0206*/ 	.byte	0x05
	.zero		1


	//   ....[16]....
        /*0208*/ 	.word	0x000006d0
        /*020c*/ 	.word	0x000000ff
        /*0210*/ 	.word	0x00000040
        /*0214*/ 	.short	0x0100
        /*0216*/ 	.byte	0x05
	.zero		1


	//   ....[17]....
        /*0218*/ 	.word	0x000006e0
        /*021c*/ 	.word	0x000000ff
        /*0220*/ 	.word	0x00000090
        /*0224*/ 	.short	0x0100
        /*0226*/ 	.byte	0x05
	.zero		1


	//   ....[18]....
        /*0228*/ 	.word	0x000006f0
        /*022c*/ 	.word	0x000000ff
        /*0230*/ 	.word	0x00000048
        /*0234*/ 	.short	0x0100
        /*0236*/ 	.byte	0x05
	.zero		1


	//   ....[19]....
        /*0238*/ 	.word	0x00000700
        /*023c*/ 	.word	0x000000ff
        /*0240*/ 	.word	0x00000098
        /*0244*/ 	.short	0x0100
        /*0246*/ 	.byte	0x05
	.zero		1


	//   ....[20]....
        /*0248*/ 	.word	0x00000840
        /*024c*/ 	.word	0x000000ff
        /*0250*/ 	.word	0x000000a0
        /*0254*/ 	.short	0x0100
        /*0256*/ 	.byte	0x07
	.zero		1


	//   ....[21]....
        /*0258*/ 	.word	0x00000850
        /*025c*/ 	.word	0x000000ff
        /*0260*/ 	.word	0x000000c0
        /*0264*/ 	.short	0x0100
        /*0266*/ 	.byte	0x07
	.zero		1


	//   ....[22]....
        /*0268*/ 	.word	0x00000860
        /*026c*/ 	.word	0x000000ff
        /*0270*/ 	.word	0x000000a8
        /*0274*/ 	.short	0x0100
        /*0276*/ 	.byte	0x07
	.zero		1


	//   ....[23]....
        /*0278*/ 	.word	0x00000870
        /*027c*/ 	.word	0x000000ff
        /*0280*/ 	.word	0x000000c8
        /*0284*/ 	.short	0x0100
        /*0286*/ 	.byte	0x07
	.zero		1


	//   ....[24]....
        /*0288*/ 	.word	0x00000880
        /*028c*/ 	.word	0x000000ff
        /*0290*/ 	.word	0x000000b0
        /*0294*/ 	.short	0x0100
        /*0296*/ 	.byte	0x07
	.zero		1


	//   ....[25]....
        /*0298*/ 	.word	0x00000890
        /*029c*/ 	.word	0x000000ff
        /*02a0*/ 	.word	0x000000d0
        /*02a4*/ 	.short	0x0100
        /*02a6*/ 	.byte	0x07
	.zero		1


	//   ....[26]....
        /*02a8*/ 	.word	0x000008a0
        /*02ac*/ 	.word	0x000000ff
        /*02b0*/ 	.word	0x000000b8
        /*02b4*/ 	.short	0x0100
        /*02b6*/ 	.byte	0x07
	.zero		1


	//   ....[27]....
        /*02b8*/ 	.word	0x000008b0
        /*02bc*/ 	.word	0x000000ff
        /*02c0*/ 	.word	0x000000d8
        /*02c4*/ 	.short	0x0100
        /*02c6*/ 	.byte	0x07
	.zero		1


	//   ....[28]....
        /*02c8*/ 	.word	0x000009a0
        /*02cc*/ 	.word	0x000000ff
        /*02d0*/ 	.word	0x000000e0
        /*02d4*/ 	.short	0x0100
        /*02d6*/ 	.byte	0x05
	.zero		1


	//   ....[29]....
        /*02d8*/ 	.word	0x000009b0
        /*02dc*/ 	.word	0x000000ff
        /*02e0*/ 	.word	0x000000e8
        /*02e4*/ 	.short	0x0100
        /*02e6*/ 	.byte	0x05
	.zero		1


	//   ....[30]....
        /*02e8*/ 	.word	0x00000af0
        /*02ec*/ 	.word	0x000000ff
        /*02f0*/ 	.word	0x000000f0
        /*02f4*/ 	.short	0x0100
        /*02f6*/ 	.byte	0x05
	.zero		1


	//   ....[31]....
        /*02f8*/ 	.word	0x00000b00
        /*02fc*/ 	.word	0x000000ff
        /*0300*/ 	.word	0x00000100
        /*0304*/ 	.short	0x0100
        /*0306*/ 	.byte	0x05
	.zero		1


	//   ....[32]....
        /*0308*/ 	.word	0x00000b10
        /*030c*/ 	.word	0x000000ff
        /*0310*/ 	.word	0x000000f8
        /*0314*/ 	.short	0x0100
        /*0316*/ 	.byte	0x05
	.zero		1


	//   ....[33]....
        /*0318*/ 	.word	0x00000b20
        /*031c*/ 	.word	0x000000ff
        /*0320*/ 	.word	0x00000108
        /*0324*/ 	.short	0x0100
        /*0326*/ 	.byte	0x05
	.zero		1


	//   ....[34]....
        /*0328*/ 	.word	0x00000c50
        /*032c*/ 	.word	0x000000ff
        /*0330*/ 	.word	0x00000110
        /*0334*/ 	.short	0x0100
        /*0336*/ 	.byte	0x07
	.zero		1


	//   ....[35]....
        /*0338*/ 	.word	0x00000c60
        /*033c*/ 	.word	0x000000ff
        /*0340*/ 	.word	0x00000130
        /*0344*/ 	.short	0x0100
        /*0346*/ 	.byte	0x07
	.zero		1


	//   ....[36]....
        /*0348*/ 	.word	0x00000c70
        /*034c*/ 	.word	0x000000ff
        /*0350*/ 	.word	0x00000118
        /*0354*/ 	.short	0x0100
        /*0356*/ 	.byte	0x07
	.zero		1


	//   ....[37]....
        /*0358*/ 	.word	0x00000c80
        /*035c*/ 	.word	0x000000ff
        /*0360*/ 	.word	0x00000138
        /*0364*/ 	.short	0x0100
        /*0366*/ 	.byte	0x07
	.zero		1


	//   ....[38]....
        /*0368*/ 	.word	0x00000c90
        /*036c*/ 	.word	0x000000ff
        /*0370*/ 	.word	0x00000120
        /*0374*/ 	.short	0x0100
        /*0376*/ 	.byte	0x07
	.zero		1


	//   ....[39]....
        /*0378*/ 	.word	0x00000ca0
        /*037c*/ 	.word	0x000000ff
        /*0380*/ 	.word	0x00000140
        /*0384*/ 	.short	0x0100
        /*0386*/ 	.byte	0x07
	.zero		1


	//   ....[40]....
        /*0388*/ 	.word	0x00000cb0
        /*038c*/ 	.word	0x000000ff
        /*0390*/ 	.word	0x00000128
        /*0394*/ 	.short	0x0100
        /*0396*/ 	.byte	0x07
	.zero		1


	//   ....[41]....
        /*0398*/ 	.word	0x00000cc0
        /*039c*/ 	.word	0x000000ff
        /*03a0*/ 	.word	0x00000148
        /*03a4*/ 	.short	0x0100
        /*03a6*/ 	.byte	0x07
	.zero		1


	//   ....[42]....
        /*03a8*/ 	.word	0x00000db0
        /*03ac*/ 	.word	0x000000ff
        /*03b0*/ 	.word	0x00000150
        /*03b4*/ 	.short	0x0100
        /*03b6*/ 	.byte	0x05
	.zero		1


	//   ....[43]....
        /*03b8*/ 	.word	0x00000dc0
        /*03bc*/ 	.word	0x000000ff
        /*03c0*/ 	.word	0x00000160
        /*03c4*/ 	.short	0x0100
        /*03c6*/ 	.byte	0x05
	.zero		1


	//   ....[44]....
        /*03c8*/ 	.word	0x00000dd0
        /*03cc*/ 	.word	0x000000ff
        /*03d0*/ 	.word	0x00000158
        /*03d4*/ 	.short	0x0100
        /*03d6*/ 	.byte	0x05
	.zero		1


	//   ....[45]....
        /*03d8*/ 	.word	0x00000de0
        /*03dc*/ 	.word	0x000000ff
        /*03e0*/ 	.word	0x00000168
        /*03e4*/ 	.short	0x0100
        /*03e6*/ 	.byte	0x05
	.zero		1


	//   ....[46]....
        /*03e8*/ 	.word	0x000016b0
        /*03ec*/ 	.word	0x00000002
        /*03f0*/ 	.word	0x00000160
        /*03f4*/ 	.short	0x010a
        /*03f6*/ 	.byte	0xff
	.zero		1


	//   ....[47]....
        /*03f8*/ 	.word	0x000016e0
        /*03fc*/ 	.word	0x00000002
        /*0400*/ 	.word	0x00000150
        /*0404*/ 	.short	0x0101
        /*0406*/ 	.byte	0xff
	.zero		1


	//   ....[48]....
        /*0408*/ 	.word	0x000017b0
        /*040c*/ 	.word	0x000000ff
        /*0410*/ 	.word	0x00000050
        /*0414*/ 	.short	0x010a
        /*0416*/ 	.byte	0x08
	.zero		1


	//   ....[49]....
        /*0418*/ 	.word	0x00001850
        /*041c*/ 	.word	0x000000ff
        /*0420*/ 	.word	0x00000050
        /*0424*/ 	.short	0x010a
        /*0426*/ 	.byte	0x21
	.zero		1


	//   ....[50]....
        /*0428*/ 	.word	0x000019a0
        /*042c*/ 	.word	0x000000ff
        /*0430*/ 	.word	0x00000050
        /*0434*/ 	.short	0x010a
        /*0436*/ 	.byte	0x08
	.zero		1


	//   ....[51]....
        /*0438*/ 	.word	0x00001ab0
        /*043c*/ 	.word	0x000000ff
        /*0440*/ 	.word	0x000000e8
        /*0444*/ 	.short	0x0101
        /*0446*/ 	.byte	0x04
	.zero		1


	//   ....[52]....
        /*0448*/ 	.word	0x00001ad0
        /*044c*/ 	.word	0x000000ff
        /*0450*/ 	.word	0x00000050
        /*0454*/ 	.short	0x010a
        /*0456*/ 	.byte	0x08
	.zero		1


	//   ....[53]....
        /*0458*/ 	.word	0x00001b50
        /*045c*/ 	.word	0x000000ff
        /*0460*/ 	.word	0x00000050
        /*0464*/ 	.short	0x010a
        /*0466*/ 	.byte	0x11
	.zero		1


	//   ....[54]....
        /*0468*/ 	.word	0x00001ca0
        /*046c*/ 	.word	0x000000ff
        /*0470*/ 	.word	0x00000050
        /*0474*/ 	.short	0x010a
        /*0476*/ 	.byte	0x08
	.zero		1


	//   ....[55]....
        /*0478*/ 	.word	0x00001de0
        /*047c*/ 	.word	0x00000002
        /*0480*/ 	.word	0x000000f0
        /*0484*/ 	.short	0x010a
        /*0486*/ 	.byte	0xff
	.zero		1


	//   ....[56]....
        /*0488*/ 	.word	0x00001ea0
        /*048c*/ 	.word	0x00000002
        /*0490*/ 	.word	0x00000000
        /*0494*/ 	.short	0x0101
        /*0496*/ 	.byte	0xff
	.zero		1


	//   ....[57]....
        /*0498*/ 	.word	0x00002400
        /*049c*/ 	.word	0x000000ff
        /*04a0*/ 	.word	0x00000000
        /*04a4*/ 	.short	0x010a
        /*04a6*/ 	.byte	0x05
	.zero		1


	//   ....[58]....
        /*04a8*/ 	.word	0x00002490
        /*04ac*/ 	.word	0x000000ff
        /*04b0*/ 	.word	0x00000000
        /*04b4*/ 	.short	0x010a
        /*04b6*/ 	.byte	0x05
	.zero		1


	//   ....[59]....
        /*04b8*/ 	.word	0x00002520
        /*04bc*/ 	.word	0x000000ff
        /*04c0*/ 	.word	0x00000000
        /*04c4*/ 	.short	0x010a
        /*04c6*/ 	.byte	0x05
	.zero		1


	//   ....[60]....
        /*04c8*/ 	.word	0x000025b0
        /*04cc*/ 	.word	0x000000ff
        /*04d0*/ 	.word	0x00000000
        /*04d4*/ 	.short	0x010a
        /*04d6*/ 	.byte	0x05
	.zero		1


	//   ....[61]....
        /*04d8*/ 	.word	0x00002640
        /*04dc*/ 	.word	0x000000ff
        /*04e0*/ 	.word	0x00000000
        /*04e4*/ 	.short	0x010a
        /*04e6*/ 	.byte	0x05
	.zero		1


	//   ....[62]....
        /*04e8*/ 	.word	0x000026d0
        /*04ec*/ 	.word	0x000000ff
        /*04f0*/ 	.word	0x00000000
        /*04f4*/ 	.short	0x010a
        /*04f6*/ 	.byte	0x05
	.zero		1


	//   ....[63]....
        /*04f8*/ 	.word	0x00002760
        /*04fc*/ 	.word	0x000000ff
        /*0500*/ 	.word	0x00000000
        /*0504*/ 	.short	0x010a
        /*0506*/ 	.byte	0x05
	.zero		1


	//   ....[64]....
        /*0508*/ 	.word	0x000027f0
        /*050c*/ 	.word	0x000000ff
        /*0510*/ 	.word	0x00000000
        /*0514*/ 	.short	0x010a
        /*0516*/ 	.byte	0x05
	.zero		1


	//   ....[65]....
        /*0518*/ 	.word	0x00002880
        /*051c*/ 	.word	0x000000ff
        /*0520*/ 	.word	0x00000000
        /*0524*/ 	.short	0x010a
        /*0526*/ 	.byte	0x05
	.zero		1


	//   ....[66]....
        /*0528*/ 	.word	0x00002920
        /*052c*/ 	.word	0x00000000
        /*0530*/ 	.word	0x00000000
        /*0534*/ 	.short	0x010a
        /*0536*/ 	.byte	0xff
	.zero		1


	//   ....[67]....
        /*0538*/ 	.word	0x00002a40
        /*053c*/ 	.word	0x00000000
        /*0540*/ 	.word	0x00000150
        /*0544*/ 	.short	0x010a
        /*0546*/ 	.byte	0xff
	.zero		1


	//   ....[68]....
        /*0548*/ 	.word	0x00002ab0
        /*054c*/ 	.word	0x00000000
        /*0550*/ 	.word	0x00000000
        /*0554*/ 	.short	0x0101
        /*0556*/ 	.byte	0xff
	.zero		1


	//   ....[69]....
        /*0558*/ 	.word	0x00002ad0
        /*055c*/ 	.word	0x000000ff
        /*0560*/ 	.word	0x00000100
        /*0564*/ 	.short	0x010a
        /*0566*/ 	.byte	0x05
	.zero		1


	//   ....[70]....
        /*0568*/ 	.word	0x00002bf0
        /*056c*/ 	.word	0x00000000
        /*0570*/ 	.word	0x000000f0
        /*0574*/ 	.short	0x010a
        /*0576*/ 	.byte	0xff
	.zero		1


	//   ....[71]....
        /*0578*/ 	.word	0x00002cf0
        /*057c*/ 	.word	0x00000000
        /*0580*/ 	.word	0x00000000
        /*0584*/ 	.short	0x0101
        /*0586*/ 	.byte	0xff
	.zero		1


	//   ....[72]....
        /*0588*/ 	.word	0x00002d80
        /*058c*/ 	.word	0x000000ff
        /*0590*/ 	.word	0x00000100
        /*0594*/ 	.short	0x0106
        /*0596*/ 	.byte	0x05
	.zero		1


	//   ....[73]....
        /*0598*/ 	.word	0x00002da0
        /*059c*/ 	.word	0x000000ff
        /*05a0*/ 	.word	0x00000100
        /*05a4*/ 	.short	0x010a
        /*05a6*/ 	.byte	0x05
	.zero		1


	//   ....[74]....
        /*05a8*/ 	.word	0x00002e30
        /*05ac*/ 	.word	0x000000ff
        /*05b0*/ 	.word	0x00000100
        /*05b4*/ 	.short	0x0106
        /*05b6*/ 	.byte	0x04
	.zero		1


	//   ....[75]....
        /*05b8*/ 	.word	0x00002e70
        /*05bc*/ 	.word	0x00000000
        /*05c0*/ 	.word	0x00000100
        /*05c4*/ 	.short	0x010a
        /*05c6*/ 	.byte	0xff
	.zero		1


	//   ....[76]....
        /*05c8*/ 	.word	0x00003370
        /*05cc*/ 	.word	0x00000000
        /*05d0*/ 	.word	0x000000f0
        /*05d4*/ 	.short	0x010a
        /*05d6*/ 	.byte	0xff
	.zero		1


	//   ....[77]....
        /*05d8*/ 	.word	0x00003470
        /*05dc*/ 	.word	0x00000003
        /*05e0*/ 	.word	0x00000000
        /*05e4*/ 	.short	0x0101
        /*05e6*/ 	.byte	0xff
	.zero		1


	//   ....[78]....
        /*05e8*/ 	.word	0x00003480
        /*05ec*/ 	.word	0x000000ff
        /*05f0*/ 	.word	0x00000000
        /*05f4*/ 	.short	0x010a
        /*05f6*/ 	.byte	0x04
	.zero		1


	//   ....[79]....
        /*05f8*/ 	.word	0x00003500
        /*05fc*/ 	.word	0x000000ff
        /*0600*/ 	.word	0x00000130
        /*0604*/ 	.short	0x010a
        /*0606*/ 	.byte	0x08
	.zero		1


	//   ....[80]....
        /*0608*/ 	.word	0x000035e0
        /*060c*/ 	.word	0x000000ff
        /*0610*/ 	.word	0x00000000
        /*0614*/ 	.short	0x010a
        /*0616*/ 	.byte	0x07
	.zero		1


	//   ....[81]....
        /*0618*/ 	.word	0x00003720
        /*061c*/ 	.word	0x000000ff
        /*0620*/ 	.word	0x00000000
        /*0624*/ 	.short	0x010a
        /*0626*/ 	.byte	0x04
	.zero		1


	//   ....[82]....
        /*0628*/ 	.word	0x00003910
        /*062c*/ 	.word	0x000000ff
        /*0630*/ 	.word	0x00000000
        /*0634*/ 	.short	0x010a
        /*0636*/ 	.byte	0x05
	.zero		1


	//   ....[83]....
        /*0638*/ 	.word	0x000039a0
        /*063c*/ 	.word	0x000000ff
        /*0640*/ 	.word	0x00000000
        /*0644*/ 	.short	0x010a
        /*0646*/ 	.byte	0x05
	.zero		1


	//   ....[84]....
        /*0648*/ 	.word	0x00003a30
        /*064c*/ 	.word	0x000000ff
        /*0650*/ 	.word	0x00000000
        /*0654*/ 	.short	0x010a
        /*0656*/ 	.byte	0x05
	.zero		1


	//   ....[85]....
        /*0658*/ 	.word	0x00003ac0
        /*065c*/ 	.word	0x000000ff
        /*0660*/ 	.word	0x00000000
        /*0664*/ 	.short	0x010a
        /*0666*/ 	.byte	0x07
	.zero		1


	//   ....[86]....
        /*0668*/ 	.word	0x00003f40
        /*066c*/ 	.word	0x00000000
        /*0670*/ 	.word	0x000000f0
        /*0674*/ 	.short	0x010a
        /*0676*/ 	.byte	0xff
	.zero		1


	//   ....[87]....
        /*0678*/ 	.word	0x00004000
        /*067c*/ 	.word	0x00000000
        /*0680*/ 	.word	0x00000000
        /*0684*/ 	.short	0x0101
        /*0686*/ 	.byte	0xff
	.zero		1


	//   ....[88]....
        /*0688*/ 	.word	0x00004320
        /*068c*/ 	.word	0x000000ff
        /*0690*/ 	.word	0x000000e8
        /*0694*/ 	.short	0x010a
        /*0696*/ 	.byte	0x07
	.zero		1


	//   ....[89]....
        /*0698*/ 	.word	0x00004510
        /*069c*/ 	.word	0x000000ff
        /*06a0*/ 	.word	0x000000c0
        /*06a4*/ 	.short	0x010a
        /*06a6*/ 	.byte	0x07
	.zero		1


	//   ....[90]....
        /*06a8*/ 	.word	0x00004680
        /*06ac*/ 	.word	0x000000ff
        /*06b0*/ 	.word	0x000000a0
        /*06b4*/ 	.short	0x010b
        /*06b6*/ 	.byte	0x07
	.zero		1


	//   ....[91]....
        /*06b8*/ 	.word	0x00004690
        /*06bc*/ 	.word	0x000000ff
        /*06c0*/ 	.word	0x00000000
        /*06c4*/ 	.short	0x0101
        /*06c6*/ 	.byte	0x08
	.zero		1


	//   ....[92]....
        /*06c8*/ 	.word	0x000046a0
        /*06cc*/ 	.word	0x000000ff
        /*06d0*/ 	.word	0x000000c8
        /*06d4*/ 	.short	0x010a
        /*06d6*/ 	.byte	0x07
	.zero		1


	//   ....[93]....
        /*06d8*/ 	.word	0x000047f0
        /*06dc*/ 	.word	0x000000ff
        /*06e0*/ 	.word	0x000000a8
        /*06e4*/ 	.short	0x010b
        /*06e6*/ 	.byte	0x07
	.zero		1


	//   ....[94]....
        /*06e8*/ 	.word	0x00004800
        /*06ec*/ 	.word	0x000000ff
        /*06f0*/ 	.word	0x00000000
        /*06f4*/ 	.short	0x0101
        /*06f6*/ 	.byte	0x08
	.zero		1


	//   ....[95]....
        /*06f8*/ 	.word	0x00004810
        /*06fc*/ 	.word	0x000000ff
        /*0700*/ 	.word	0x000000d0
        /*0704*/ 	.short	0x010a
        /*0706*/ 	.byte	0x07
	.zero		1


	//   ....[96]....
        /*0708*/ 	.word	0x00004990
        /*070c*/ 	.word	0x000000ff
        /*0710*/ 	.word	0x000000b0
        /*0714*/ 	.short	0x010b
        /*0716*/ 	.byte	0x07
	.zero		1


	//   ....[97]....
        /*0718*/ 	.word	0x000049d0
        /*071c*/ 	.word	0x000000ff
        /*0720*/ 	.word	0x00000000
        /*0724*/ 	.short	0x0101
        /*0726*/ 	.byte	0x08
	.zero		1


	//   ....[98]....
        /*0728*/ 	.word	0x00004a10
        /*072c*/ 	.word	0x000000ff
        /*0730*/ 	.word	0x000000d8
        /*0734*/ 	.short	0x010a
        /*0736*/ 	.byte	0x07
	.zero		1


	//   ....[99]....
        /*0738*/ 	.word	0x00004c50
        /*073c*/ 	.word	0x000000ff
        /*0740*/ 	.word	0x000000b8
        /*0744*/ 	.short	0x010b
        /*0746*/ 	.byte	0x07
	.zero		1


	//   ....[100]....
        /*0748*/ 	.word	0x00004c70
        /*074c*/ 	.word	0x000000ff
        /*0750*/ 	.word	0x00000000
        /*0754*/ 	.short	0x0101
        /*0756*/ 	.byte	0x0d
	.zero		1


	//   ....[101]....
        /*0758*/ 	.word	0x00004ca0
        /*075c*/ 	.word	0x000000ff
        /*0760*/ 	.word	0x000000c0
        /*0764*/ 	.short	0x010a
        /*0766*/ 	.byte	0x07
	.zero		1


	//   ....[102]....
        /*0768*/ 	.word	0x00004cc0
        /*076c*/ 	.word	0x000000ff
        /*0770*/ 	.word	0x000000c8
        /*0774*/ 	.short	0x010a
        /*0776*/ 	.byte	0x07
	.zero		1


	//   ....[103]....
        /*0778*/ 	.word	0x00004ce0
        /*077c*/ 	.word	0x000000ff
        /*0780*/ 	.word	0x000000d0
        /*0784*/ 	.short	0x010a
        /*0786*/ 	.byte	0x07
	.zero		1


	//   ....[104]....
        /*0788*/ 	.word	0x00004d20
        /*078c*/ 	.word	0x00000000
        /*0790*/ 	.word	0x000000d8
        /*0794*/ 	.short	0x010a
        /*0796*/ 	.byte	0xff
	.zero		1


	//   ....[105]....
        /*0798*/ 	.word	0x00005060
        /*079c*/ 	.word	0x00000000
        /*07a0*/ 	.word	0x000000f0
        /*07a4*/ 	.short	0x010a
        /*07a6*/ 	.byte	0xff
	.zero		1


	//   ....[106]....
        /*07a8*/ 	.word	0x00005170
        /*07ac*/ 	.word	0x00000000
        /*07b0*/ 	.word	0x00000000
        /*07b4*/ 	.short	0x0101
        /*07b6*/ 	.byte	0xff
	.zero		1


	//   ....[107]....
        /*07b8*/ 	.word	0x00005b90
        /*07bc*/ 	.word	0x00000002
        /*07c0*/ 	.word	0x000000a0
        /*07c4*/ 	.short	0x010a
        /*07c6*/ 	.byte	0xff
	.zero		1


	//   ....[108]....
        /*07c8*/ 	.word	0x00005bd0
        /*07cc*/ 	.word	0x00000071
        /*07d0*/ 	.word	0x00000110
        /*07d4*/ 	.short	0x010a
        /*07d6*/ 	.byte	0xff
	.zero		1


	//   ....[109]....
        /*07d8*/ 	.word	0x00005d10
        /*07dc*/ 	.word	0x00000002
        /*07e0*/ 	.word	0x000000a0
        /*07e4*/ 	.short	0x010a
        /*07e6*/ 	.byte	0xff
	.zero		1


	//   ....[110]....
        /*07e8*/ 	.word	0x00005e30
        /*07ec*/ 	.word	0x00000000
        /*07f0*/ 	.word	0x00000000
        /*07f4*/ 	.short	0x0101
        /*07f6*/ 	.byte	0xff
	.zero		1


	//   ....[111]....
        /*07f8*/ 	.word	0x00005eb0
        /*07fc*/ 	.word	0x00000071
        /*0800*/ 	.word	0x00000110
        /*0804*/ 	.short	0x010a
        /*0806*/ 	.byte	0xff
	.zero		1


	//   ....[112]....
        /*0808*/ 	.word	0x00006a00
        /*080c*/ 	.word	0x00000000
        /*0810*/ 	.word	0x000000a0
        /*0814*/ 	.short	0x010a
        /*0816*/ 	.byte	0xff
	.zero		1


	//   ....[113]....
        /*0818*/ 	.word	0x00006ac0
        /*081c*/ 	.word	0x00000000
        /*0820*/ 	.word	0x000000a0
        /*0824*/ 	.short	0x010a
        /*0826*/ 	.byte	0xff
	.zero		1


	//   ....[114]....
        /*0828*/ 	.word	0x00006bf0
        /*082c*/ 	.word	0x00000000
        /*0830*/ 	.word	0x00000000
        /*0834*/ 	.short	0x0101
        /*0836*/ 	.byte	0xff
	.zero		1


	//   ....[115]....
        /*0838*/ 	.word	0x00007760
        /*083c*/ 	.word	0x00000000
        /*0840*/ 	.word	0x000000a0
        /*0844*/ 	.short	0x010a
        /*0846*/ 	.byte	0xff
	.zero		1


	//   ....[116]....
        /*0848*/ 	.word	0x00007820
        /*084c*/ 	.word	0x00000000
        /*0850*/ 	.word	0x000000a0
        /*0854*/ 	.short	0x010a
        /*0856*/ 	.byte	0xff
	.zero		1


	//   ....[117]....
        /*0858*/ 	.word	0x00007950
        /*085c*/ 	.word	0x00000000
        /*0860*/ 	.word	0x00000000
        /*0864*/ 	.short	0x0101
        /*0866*/ 	.byte	0xff
	.zero		1


	//   ....[118]....
        /*0868*/ 	.word	0x000084f0
        /*086c*/ 	.word	0x00000000
        /*0870*/ 	.word	0x000000a0
        /*0874*/ 	.short	0x010a
        /*0876*/ 	.byte	0xff
	.zero		1


	//   ....[119]....
        /*0878*/ 	.word	0x000085b0
        /*087c*/ 	.word	0x00000000
        /*0880*/ 	.word	0x000000a0
        /*0884*/ 	.short	0x010a
        /*0886*/ 	.byte	0xff
	.zero		1


	//   ....[120]....
        /*0888*/ 	.word	0x000086e0
        /*088c*/ 	.word	0x00000000
        /*0890*/ 	.word	0x00000000
        /*0894*/ 	.short	0x0101
        /*0896*/ 	.byte	0xff
	.zero		1


	//   ....[121]....
        /*0898*/ 	.word	0x00008b20
        /*089c*/ 	.word	0x000000ff
        /*08a0*/ 	.word	0x00000000
        /*08a4*/ 	.short	0x0101
        /*08a6*/ 	.byte	0x05
	.zero		1


	//   ....[122]....
        /*08a8*/ 	.word	0x00009360
        /*08ac*/ 	.word	0x00000002
        /*08b0*/ 	.word	0x00000160
        /*08b4*/ 	.short	0x010a
        /*08b6*/ 	.byte	0xff
	.zero		1


	//   ....[123]....
        /*08b8*/ 	.word	0x000093c0
        /*08bc*/ 	.word	0x00000002
        /*08c0*/ 	.word	0x00000050
        /*08c4*/ 	.short	0x010a
        /*08c6*/ 	.byte	0xff
	.zero		1


	//   ....[124]....
        /*08c8*/ 	.word	0x00009420
        /*08cc*/ 	.word	0x00000002
        /*08d0*/ 	.word	0x00000050
        /*08d4*/ 	.short	0x010a
        /*08d6*/ 	.byte	0xff
	.zero		1


	//   ....[125]....
        /*08d8*/ 	.word	0x00009470
        /*08dc*/ 	.word	0x00000002
        /*08e0*/ 	.word	0x000000f0
        /*08e4*/ 	.short	0x010a
        /*08e6*/ 	.byte	0xff
	.zero		1


	//   ....[126]....
        /*08e8*/ 	.word	0x000094d0
        /*08ec*/ 	.word	0x00000000
        /*08f0*/ 	.word	0x00000000
        /*08f4*/ 	.short	0x010a
        /*08f6*/ 	.byte	0xff
	.zero		1


	//   ....[127]....
        /*08f8*/ 	.word	0x00009530
        /*08fc*/ 	.word	0x00000000
        /*0900*/ 	.word	0x00000000
        /*0904*/ 	.short	0x010a
        /*0906*/ 	.byte	0xff
	.zero		1


	//   ....[128]....
        /*0908*/ 	.word	0x00009590
        /*090c*/ 	.word	0x00000000
        /*0910*/ 	.word	0x00000000
        /*0914*/ 	.short	0x010a
        /*0916*/ 	.byte	0xff
	.zero		1


	//   ....[129]....
        /*0918*/ 	.word	0x000095f0
        /*091c*/ 	.word	0x00000000
        /*0920*/ 	.word	0x00000000
        /*0924*/ 	.short	0x010a
        /*0926*/ 	.byte	0xff
	.zero		1


	//   ....[130]....
        /*0928*/ 	.word	0x00009650
        /*092c*/ 	.word	0x00000000
        /*0930*/ 	.word	0x00000000
        /*0934*/ 	.short	0x010a
        /*0936*/ 	.byte	0xff
	.zero		1


	//   ....[131]....
        /*0938*/ 	.word	0x000096b0
        /*093c*/ 	.word	0x00000000
        /*0940*/ 	.word	0x00000000
        /*0944*/ 	.short	0x010a
        /*0946*/ 	.byte	0xff
	.zero		1


	//   ....[132]....
        /*0948*/ 	.word	0x00009710
        /*094c*/ 	.word	0x00000000
        /*0950*/ 	.word	0x00000000
        /*0954*/ 	.short	0x010a
        /*0956*/ 	.byte	0xff
	.zero		1


	//   ....[133]....
        /*0958*/ 	.word	0x00009770
        /*095c*/ 	.word	0x00000000
        /*0960*/ 	.word	0x00000000
        /*0964*/ 	.short	0x010a
        /*0966*/ 	.byte	0xff
	.zero		1


	//   ....[134]....
        /*0968*/ 	.word	0x000097d0
        /*096c*/ 	.word	0x00000000
        /*0970*/ 	.word	0x00000000
        /*0974*/ 	.short	0x010a
        /*0976*/ 	.byte	0xff
	.zero		1


	//   ....[135]....
        /*0978*/ 	.word	0x00009820
        /*097c*/ 	.word	0x00000000
        /*0980*/ 	.word	0x00000150
        /*0984*/ 	.short	0x010a
        /*0986*/ 	.byte	0xff
	.zero		1


	//   ....[136]....
        /*0988*/ 	.word	0x00009880
        /*098c*/ 	.word	0x00000000
        /*0990*/ 	.word	0x00000100
        /*0994*/ 	.short	0x010a
        /*0996*/ 	.byte	0xff
	.zero		1


	//   ....[137]....
        /*0998*/ 	.word	0x000098d0
        /*099c*/ 	.word	0x00000000
        /*09a0*/ 	.word	0x000000f0
        /*09a4*/ 	.short	0x010a
        /*09a6*/ 	.byte	0xff
	.zero		1


	//   ....[138]....
        /*09a8*/ 	.word	0x00009930
        /*09ac*/ 	.word	0x00000000
        /*09b0*/ 	.word	0x00000100
        /*09b4*/ 	.short	0x010a
        /*09b6*/ 	.byte	0xff
	.zero		1


	//   ....[139]....
        /*09b8*/ 	.word	0x00009980
        /*09bc*/ 	.word	0x00000000
        /*09c0*/ 	.word	0x000000f0
        /*09c4*/ 	.short	0x010a
        /*09c6*/ 	.byte	0xff
	.zero		1


	//   ....[140]....
        /*09c8*/ 	.word	0x000099e0
        /*09cc*/ 	.word	0x00000002
        /*09d0*/ 	.word	0x00000130
        /*09d4*/ 	.short	0x010a
        /*09d6*/ 	.byte	0xff
	.zero		1


	//   ....[141]....
        /*09d8*/ 	.word	0x00009a40
        /*09dc*/ 	.word	0x00000000
        /*09e0*/ 	.word	0x00000000
        /*09e4*/ 	.short	0x010a
        /*09e6*/ 	.byte	0xff
	.zero		1


	//   ....[142]....
        /*09e8*/ 	.word	0x00009aa0
        /*09ec*/ 	.word	0x00000000
        /*09f0*/ 	.word	0x00000000
        /*09f4*/ 	.short	0x010a
        /*09f6*/ 	.byte	0xff
	.zero		1


	//   ....[143]....
        /*09f8*/ 	.word	0x00009b00
        /*09fc*/ 	.word	0x00000000
        /*0a00*/ 	.word	0x00000000
        /*0a04*/ 	.short	0x010a
        /*0a06*/ 	.byte	0xff
	.zero		1


	//   ....[144]....
        /*0a08*/ 	.word	0x00009b60
        /*0a0c*/ 	.word	0x00000000
        /*0a10*/ 	.word	0x00000000
        /*0a14*/ 	.short	0x010a
        /*0a16*/ 	.byte	0xff
	.zero		1


	//   ....[145]....
        /*0a18*/ 	.word	0x00009bc0
        /*0a1c*/ 	.word	0x00000000
        /*0a20*/ 	.word	0x00000000
        /*0a24*/ 	.short	0x010a
        /*0a26*/ 	.byte	0xff
	.zero		1


	//   ....[146]....
        /*0a28*/ 	.word	0x00009c10
        /*0a2c*/ 	.word	0x00000000
        /*0a30*/ 	.word	0x000000f0
        /*0a34*/ 	.short	0x010a
        /*0a36*/ 	.byte	0xff
	.zero		1


	//   ....[147]....
        /*0a38*/ 	.word	0x00009c70
        /*0a3c*/ 	.word	0x00000000
        /*0a40*/ 	.word	0x000000e8
        /*0a44*/ 	.short	0x010a
        /*0a46*/ 	.byte	0xff
	.zero		1


	//   ....[148]....
        /*0a48*/ 	.word	0x00009cd0
        /*0a4c*/ 	.word	0x00000000
        /*0a50*/ 	.word	0x000000c0
        /*0a54*/ 	.short	0x010a
        /*0a56*/ 	.byte	0xff
	.zero		1


	//   ....[149]....
        /*0a58*/ 	.word	0x00009d30
        /*0a5c*/ 	.word	0x00000000
        /*0a60*/ 	.word	0x000000c8
        /*0a64*/ 	.short	0x010a
        /*0a66*/ 	.byte	0xff
	.zero		1


	//   ....[150]....
        /*0a68*/ 	.word	0x00009d90
        /*0a6c*/ 	.word	0x00000000
        /*0a70*/ 	.word	0x000000d0
        /*0a74*/ 	.short	0x010a
        /*0a76*/ 	.byte	0xff
	.zero		1


	//   ....[151]....
        /*0a78*/ 	.word	0x00009df0
        /*0a7c*/ 	.word	0x00000000
        /*0a80*/ 	.word	0x000000d8
        /*0a84*/ 	.short	0x010a
        /*0a86*/ 	.byte	0xff
	.zero		1


	//   ....[152]....
        /*0a88*/ 	.word	0x00009e50
        /*0a8c*/ 	.word	0x00000000
        /*0a90*/ 	.word	0x000000c0
        /*0a94*/ 	.short	0x010a
        /*0a96*/ 	.byte	0xff
	.zero		1


	//   ....[153]....
        /*0a98*/ 	.word	0x00009eb0
        /*0a9c*/ 	.word	0x00000000
        /*0aa0*/ 	.word	0x000000c8
        /*0aa4*/ 	.short	0x010a
        /*0aa6*/ 	.byte	0xff
	.zero		1


	//   ....[154]....
        /*0aa8*/ 	.word	0x00009f10
        /*0aac*/ 	.word	0x00000000
        /*0ab0*/ 	.word	0x000000d0
        /*0ab4*/ 	.short	0x010a
        /*0ab6*/ 	.byte	0xff
	.zero		1


	//   ....[155]....
        /*0ab8*/ 	.word	0x00009f60
        /*0abc*/ 	.word	0x00000000
        /*0ac0*/ 	.word	0x000000f0
        /*0ac4*/ 	.short	0x010a
        /*0ac6*/ 	.byte	0xff
	.zero		1


	//   ....[156]....
        /*0ac8*/ 	.word	0x00009fb0
        /*0acc*/ 	.word	0x00000002
        /*0ad0*/ 	.word	0x000000a0
        /*0ad4*/ 	.short	0x010a
        /*0ad6*/ 	.byte	0xff
	.zero		1


	//   ....[157]....
        /*0ad8*/ 	.word	0x0000a000
        /*0adc*/ 	.word	0x00000071
        /*0ae0*/ 	.word	0x00000110
        /*0ae4*/ 	.short	0x010a
        /*0ae6*/ 	.byte	0xff
	.zero		1


	//   ....[158]....
        /*0ae8*/ 	.word	0x0000a050
        /*0aec*/ 	.word	0x00000000
        /*0af0*/ 	.word	0x000000a0
        /*0af4*/ 	.short	0x010a
        /*0af6*/ 	.byte	0xff
	.zero		1


	//   ....[159]....
        /*0af8*/ 	.word	0x0000a0a0
        /*0afc*/ 	.word	0x00000000
        /*0b00*/ 	.word	0x000000a0
        /*0b04*/ 	.short	0x010a
        /*0b06*/ 	.byte	0xff
	.zero		1


	//   ....[160]....
        /*0b08*/ 	.word	0x0000a0f0
        /*0b0c*/ 	.word	0x00000000
        /*0b10*/ 	.word	0x000000a0
        /*0b14*/ 	.short	0x010a
        /*0b16*/ 	.byte	0xff
	.zero		1


	//----- nvinfo : EIATTR_NUM_MBARRIERS
	.align		4
.L_48:
        /*0b18*/ 	.byte	0x03, 0x38
        /*0b1a*/ 	.short	0x002e


	//----- nvinfo : EIATTR_EXIT_INSTR_OFFSETS
	.align		4
        /*0b1c*/ 	.byte	0x04, 0x1c
        /*0b1e*/ 	.short	(.L_50 - .L_49)


	//   ....[0]....
.L_49:
        /*0b20*/ 	.word	0x00002950


	//   ....[1]....
        /*0b24*/ 	.word	0x00002e40


	//   ....[2]....
        /*0b28*/ 	.word	0x00002ea0


	//   ....[3]....
        /*0b2c*/ 	.word	0x00003d20


	//   ....[4]....
        /*0b30*/ 	.word	0x00004d50


	//   ....[5]....
        /*0b34*/ 	.word	0x00004d90


	//   ....[6]....
        /*0b38*/ 	.word	0x00009350


	//----- nvinfo : EIATTR_MAX_THREADS
	.align		4
.L_50:
        /*0b3c*/ 	.byte	0x04, 0x05
        /*0b3e*/ 	.short	(.L_52 - .L_51)
.L_51:
        /*0b40*/ 	.word	0x00000100
        /*0b44*/ 	.word	0x00000001
        /*0b48*/ 	.word	0x00000001


	//----- nvinfo : EIATTR_CRS_STACK_SIZE
	.align		4
.L_52:
        /*0b4c*/ 	.byte	0x04, 0x1e
        /*0b4e*/ 	.short	(.L_54 - .L_53)
.L_53:
        /*0b50*/ 	.word	0x00000000


	//----- nvinfo : EIATTR_CBANK_PARAM_SIZE
	.align		4
.L_54:
        /*0b54*/ 	.byte	0x03, 0x19
        /*0b56*/ 	.short	0x0800


	//----- nvinfo : EIATTR_PARAM_CBANK
	.align		4
        /*0b58*/ 	.byte	0x04, 0x0a
        /*0b5a*/ 	.short	(.L_56 - .L_55)
	.align		4
.L_55:
        /*0b5c*/ 	.word	index@(.nv.constant0._ZN7cutlass13device_kernelINS_4gemm6kernel13GemmUniversalIN4cute5tupleIJiiiiEEENS1_10collective13CollectiveMmaINS1_35MainloopSm100TmaUmmaWarpSpecializedILi10ELi2ELi4ENS5_IJNS4_1CILi1EEESB_SB_EEEEENS5_IJNSA_ILi64EEENSA_ILi256EEESE_EEENS_12float_e4m3_tENS5_IJlSB_lEEESH_SI_NS4_8TiledMMAINS4_8MMA_AtomIJNS4_10MMA_TraitsINS4_19SM100_MMA_F8F6F4_SSEJSH_SH_fSE_SF_NS4_17integral_constantINS4_4UMMA5MajorELSP_0EEESQ_NSN_INSO_7ScaleInELSR_0EEESS_EEEEEENS4_6LayoutISC_NS5_IJNSA_ILi0EEESW_SW_EEEEENS5_IJNS4_10UnderscoreESZ_SZ_EEEEENS4_13SM90_TMA_LOADENS4_14ComposedLayoutINS4_7SwizzleILi2ELi4ELi3EEENS4_18smem_ptr_flag_bitsILi8EEENSV_INS5_IJNSA_ILi8EEESE_EEENS5_IJSE_SB_EEEEEEEvNS4_8identityES12_S1C_vS1D_EENS_8epilogue10collective18CollectiveEpilogueINS1F_23Sm100TmaWarpSpecializedILi4ELi2ELi32ELb0ELb0EEEJSG_NS5_IJNSV_ISE_SB_EES1K_EEESH_SI_SH_SI_NS1F_6fusion15FusionCallbacksIS1J_NS1M_17LinearCombinationISH_fSH_fLNS_15FloatRoundStyleE2EEESG_S1L_JEEENS4_5SM1004TMEM4LOAD26SM100_TMEM_LOAD_16dp32b32xES12_S1C_NS4_39AutoVectorizingCopyWithAssumedAlignmentILi128EEENS4_14SM90_TMA_STOREES1C_S1X_S1X_EEEvvEEEEvNT_6ParamsE)
        /*0b60*/ 	.short	0x0380
        /*0b62*/ 	.short	0x0800


	//----- nvinfo : EIATTR_SW_WAR
	.align		4
.L_56:
        /*0b64*/ 	.byte	0x04, 0x36
        /*0b66*/ 	.short	(.L_58 - .L_57)
.L_57:
        /*0b68*/ 	.word	0x00000008
.L_58:


//--------------------- .nv.callgraph             --------------------------
	.section	.nv.callgraph,"",@"SHT_CUDA_CALLGRAPH"
	.align	4
	.sectionentsize	8
	.align		4
        /*0000*/ 	.word	0x00000000
	.align		4
        /*0004*/ 	.word	0xffffffff
	.align		4
        /*0008*/ 	.word	index@(_ZN7cutlass13device_kernelINS_4gemm6kernel13GemmUniversalIN4cute5tupleIJiiiiEEENS1_10collective13CollectiveMmaINS1_35MainloopSm100TmaUmmaWarpSpecializedILi10ELi2ELi4ENS5_IJNS4_1CILi1EEESB_SB_EEEEENS5_IJNSA_ILi64EEENSA_ILi256EEESE_EEENS_12float_e4m3_tENS5_IJlSB_lEEESH_SI_NS4_8TiledMMAINS4_8MMA_AtomIJNS4_10MMA_TraitsINS4_19SM100_MMA_F8F6F4_SSEJSH_SH_fSE_SF_NS4_17integral_constantINS4_4UMMA5MajorELSP_0EEESQ_NSN_INSO_7ScaleInELSR_0EEESS_EEEEEENS4_6LayoutISC_NS5_IJNSA_ILi0EEESW_SW_EEEEENS5_IJNS4_10UnderscoreESZ_SZ_EEEEENS4_13SM90_TMA_LOADENS4_14ComposedLayoutINS4_7SwizzleILi2ELi4ELi3EEENS4_18smem_ptr_flag_bitsILi8EEENSV_INS5_IJNSA_ILi8EEESE_EEENS5_IJSE_SB_EEEEEEEvNS4_8identityES12_S1C_vS1D_EENS_8epilogue10collective18CollectiveEpilogueINS1F_23Sm100TmaWarpSpecializedILi4ELi2ELi32ELb0ELb0EEEJSG_NS5_IJNSV_ISE_SB_EES1K_EEESH_SI_SH_SI_NS1F_6fusion15FusionCallbacksIS1J_NS1M_17LinearCombinationISH_fSH_fLNS_15FloatRoundStyleE2EEESG_S1L_JEEENS4_5SM1004TMEM4LOAD26SM100_TMEM_LOAD_16dp32b32xES12_S1C_NS4_39AutoVectorizingCopyWithAssumedAlignmentILi128EEENS4_14SM90_TMA_STOREES1C_S1X_S1X_EEEvvEEEEvNT_6ParamsE)
	.align		4
        /*000c*/ 	.word	index@(__assertfail)
	.align		4
        /*0010*/ 	.word	0x00000000
	.align		4
        /*0014*/ 	.word	0xfffffffe
	.align		4
        /*0018*/ 	.word	0x00000000
	.align		4
        /*001c*/ 	.word	0xfffffffd
	.align		4
        /*0020*/ 	.word	0x00000000
	.align		4
        /*0024*/ 	.word	0xfffffffc


//--------------------- .nv.constant4             --------------------------
	.section	.nv.constant4,"a",@progbits
	.align	8
	.align		8
.nv.constant4:
        /*0000*/ 	.dword	__assertfail
	.align		8
        /*0008*/ 	.dword	__unnamed_1
	.align		8
        /*0010*/ 	.dword	__unnamed_2
	.align		8
        /*0018*/ 	.dword	__unnamed_3
	.align		8
        /*0020*/ 	.dword	_ZN39_INTERNAL_3807d050_4_k_cu_d1ec5d85_73254cuda3std3__45__cpo5beginE
	.align		8
        /*0028*/ 	.dword	_ZN39_INTERNAL_3807d050_4_k_cu_d1ec5d85_73254cuda3std3__45__cpo3endE
	.align		8
        /*0030*/ 	.dword	_ZN39_INTERNAL_3807d050_4_k_cu_d1ec5d85_73254cuda3std3__45__cpo6cbeginE
	.align		8
        /*0038*/ 	.dword	_ZN39_INTERNAL_3807d050_4_k_cu_d1ec5d85_73254cuda3std3__45__cpo4cendE
	.align		8
        /*0040*/ 	.dword	_ZN39_INTERNAL_3807d050_4_k_cu_d1ec5d85_73254cuda3std3__441_GLOBAL__N__3807d050_4_k_cu_d1ec5d85_73256ignoreE
	.align		8
        /*0048*/ 	.dword	_ZN39_INTERNAL_3807d050_4_k_cu_d1ec5d85_73254cuda3std3__419piecewise_constructE
	.align		8
        /*0050*/ 	.dword	_ZN39_INTERNAL_3807d050_4_k_cu_d1ec5d85_73254cuda3std3__48in_placeE
	.align		8
        /*0058*/ 	.dword	_ZN39_INTERNAL_3807d050_4_k_cu_d1ec5d85_73254cuda3std6ranges3__45__cpo4swapE
	.align		8
        /*0060*/ 	.dword	_ZN39_INTERNAL_3807d050_4_k_cu_d1ec5d85_73254cuda3std6ranges3__45__cpo9iter_moveE
	.align		8
        /*0068*/ 	.dword	_ZN39_INTERNAL_3807d050_4_k_cu_d1ec5d85_73254cute7productE
	.align		8
        /*0070*/ 	.dword	_ZN39_INTERNAL_3807d050_4_k_cu_d1ec5d85_73254cute1_E
	.align		8
        /*0078*/ 	.dword	$str$25
	.align		8
        /*0080*/ 	.dword	$str$26
	.align		8
        /*0088*/ 	.dword	$str$27
	.align		8
        /*0090*/ 	.dword	$str$28


//--------------------- .text._ZN7cutlass13device_kernelINS_4gemm6kernel13GemmUniversalIN4cute5tupleIJiiiiEEENS1_10collective13CollectiveMmaINS1_35MainloopSm100TmaUmmaWarpSpecializedILi10ELi2ELi4ENS5_IJNS4_1CILi1EEESB_SB_EEEEENS5_IJNSA_ILi64EEENSA_ILi256EEESE_EEENS_12float_e4m3_tENS5_IJlSB_lEEESH_SI_NS4_8TiledMMAINS4_8MMA_AtomIJNS4_10MMA_TraitsINS4_19SM100_MMA_F8F6F4_SSEJSH_SH_fSE_SF_NS4_17integral_constantINS4_4UMMA5MajorELSP_0EEESQ_NSN_INSO_7ScaleInELSR_0EEESS_EEEEEENS4_6LayoutISC_NS5_IJNSA_ILi0EEESW_SW_EEEEENS5_IJNS4_10UnderscoreESZ_SZ_EEEEENS4_13SM90_TMA_LOADENS4_14ComposedLayoutINS4_7SwizzleILi2ELi4ELi3EEENS4_18smem_ptr_flag_bitsILi8EEENSV_INS5_IJNSA_ILi8EEESE_EEENS5_IJSE_SB_EEEEEEEvNS4_8identityES12_S1C_vS1D_EENS_8epilogue10collective18CollectiveEpilogueINS1F_23Sm100TmaWarpSpecializedILi4ELi2ELi32ELb0ELb0EEEJSG_NS5_IJNSV_ISE_SB_EES1K_EEESH_SI_SH_SI_NS1F_6fusion15FusionCallbacksIS1J_NS1M_17LinearCombinationISH_fSH_fLNS_15FloatRoundStyleE2EEESG_S1L_JEEENS4_5SM1004TMEM4LOAD26SM100_TMEM_LOAD_16dp32b32xES12_S1C_NS4_39AutoVectorizingCopyWithAssumedAlignmentILi128EEENS4_14SM90_TMA_STOREES1C_S1X_S1X_EEEvvEEEEvNT_6ParamsE --------------------------
	.section	.text._ZN7cutlass13device_kernelINS_4gemm6kernel13GemmUniversalIN4cute5tupleIJiiiiEEENS1_10collective13CollectiveMmaINS1_35MainloopSm100TmaUmmaWarpSpecializedILi10ELi2ELi4ENS5_IJNS4_1CILi1EEESB_SB_EEEEENS5_IJNSA_ILi64EEENSA_ILi256EEESE_EEENS_12float_e4m3_tENS5_IJlSB_lEEESH_SI_NS4_8TiledMMAINS4_8MMA_AtomIJNS4_10MMA_TraitsINS4_19SM100_MMA_F8F6F4_SSEJSH_SH_fSE_SF_NS4_17integral_constantINS4_4UMMA5MajorELSP_0EEESQ_NSN_INSO_7ScaleInELSR_0EEESS_EEEEEENS4_6LayoutISC_NS5_IJNSA_ILi0EEESW_SW_EEEEENS5_IJNS4_10UnderscoreESZ_SZ_EEEEENS4_13SM90_TMA_LOADENS4_14ComposedLayoutINS4_7SwizzleILi2ELi4ELi3EEENS4_18smem_ptr_flag_bitsILi8EEENSV_INS5_IJNSA_ILi8EEESE_EEENS5_IJSE_SB_EEEEEEEvNS4_8identityES12_S1C_vS1D_EENS_8epilogue10collective18CollectiveEpilogueINS1F_23Sm100TmaWarpSpecializedILi4ELi2ELi32ELb0ELb0EEEJSG_NS5_IJNSV_ISE_SB_EES1K_EEESH_SI_SH_SI_NS1F_6fusion15FusionCallbacksIS1J_NS1M_17LinearCombinationISH_fSH_fLNS_15FloatRoundStyleE2EEESG_S1L_JEEENS4_5SM1004TMEM4LOAD26SM100_TMEM_LOAD_16dp32b32xES12_S1C_NS4_39AutoVectorizingCopyWithAssumedAlignmentILi128EEENS4_14SM90_TMA_STOREES1C_S1X_S1X_EEEvvEEEEvNT_6ParamsE,"ax",@progbits
	.align	128
.text._ZN7cutlass13device_kernelINS_4gemm6kernel13GemmUniversalIN4cute5tupleIJiiiiEEENS1_10collective13CollectiveMmaINS1_35MainloopSm100TmaUmmaWarpSpecializedILi10ELi2ELi4ENS5_IJNS4_1CILi1EEESB_SB_EEEEENS5_IJNSA_ILi64EEENSA_ILi256EEESE_EEENS_12float_e4m3_tENS5_IJlSB_lEEESH_SI_NS4_8TiledMMAINS4_8MMA_AtomIJNS4_10MMA_TraitsINS4_19SM100_MMA_F8F6F4_SSEJSH_SH_fSE_SF_NS4_17integral_constantINS4_4UMMA5MajorELSP_0EEESQ_NSN_INSO_7ScaleInELSR_0EEESS_EEEEEENS4_6LayoutISC_NS5_IJNSA_ILi0EEESW_SW_EEEEENS5_IJNS4_10UnderscoreESZ_SZ_EEEEENS4_13SM90_TMA_LOADENS4_14ComposedLayoutINS4_7SwizzleILi2ELi4ELi3EEENS4_18smem_ptr_flag_bitsILi8EEENSV_INS5_IJNSA_ILi8EEESE_EEENS5_IJSE_SB_EEEEEEEvNS4_8identityES12_S1C_vS1D_EENS_8epilogue10collective18CollectiveEpilogueINS1F_23Sm100TmaWarpSpecializedILi4ELi2ELi32ELb0ELb0EEEJSG_NS5_IJNSV_ISE_SB_EES1K_EEESH_SI_SH_SI_NS1F_6fusion15FusionCallbacksIS1J_NS1M_17LinearCombinationISH_fSH_fLNS_15FloatRoundStyleE2EEESG_S1L_JEEENS4_5SM1004TMEM4LOAD26SM100_TMEM_LOAD_16dp32b32xES12_S1C_NS4_39AutoVectorizingCopyWithAssumedAlignmentILi128EEENS4_14SM90_TMA_STOREES1C_S1X_S1X_EEEvvEEEEvNT_6ParamsE:
        .type           _ZN7cutlass13device_kernelINS_4gemm6kernel13GemmUniversalIN4cute5tupleIJiiiiEEENS1_10collective13CollectiveMmaINS1_35MainloopSm100TmaUmmaWarpSpecializedILi10ELi2ELi4ENS5_IJNS4_1CILi1EEESB_SB_EEEEENS5_IJNSA_ILi64EEENSA_ILi256EEESE_EEENS_12float_e4m3_tENS5_IJlSB_lEEESH_SI_NS4_8TiledMMAINS4_8MMA_AtomIJNS4_10MMA_TraitsINS4_19SM100_MMA_F8F6F4_SSEJSH_SH_fSE_SF_NS4_17integral_constantINS4_4UMMA5MajorELSP_0EEESQ_NSN_INSO_7ScaleInELSR_0EEESS_EEEEEENS4_6LayoutISC_NS5_IJNSA_ILi0EEESW_SW_EEEEENS5_IJNS4_10UnderscoreESZ_SZ_EEEEENS4_13SM90_TMA_LOADENS4_14ComposedLayoutINS4_7SwizzleILi2ELi4ELi3EEENS4_18smem_ptr_flag_bitsILi8EEENSV_INS5_IJNSA_ILi8EEESE_EEENS5_IJSE_SB_EEEEEEEvNS4_8identityES12_S1C_vS1D_EENS_8epilogue10collective18CollectiveEpilogueINS1F_23Sm100TmaWarpSpecializedILi4ELi2ELi32ELb0ELb0EEEJSG_NS5_IJNSV_ISE_SB_EES1K_EEESH_SI_SH_SI_NS1F_6fusion15FusionCallbacksIS1J_NS1M_17LinearCombinationISH_fSH_fLNS_15FloatRoundStyleE2EEESG_S1L_JEEENS4_5SM1004TMEM4LOAD26SM100_TMEM_LOAD_16dp32b32xES12_S1C_NS4_39AutoVectorizingCopyWithAssumedAlignmentILi128EEENS4_14SM90_TMA_STOREES1C_S1X_S1X_EEEvvEEEEvNT_6ParamsE,@function
        .size           _ZN7cutlass13device_kernelINS_4gemm6kernel13GemmUniversalIN4cute5tupleIJiiiiEEENS1_10collective13CollectiveMmaINS1_35MainloopSm100TmaUmmaWarpSpecializedILi10ELi2ELi4ENS5_IJNS4_1CILi1EEESB_SB_EEEEENS5_IJNSA_ILi64EEENSA_ILi256EEESE_EEENS_12float_e4m3_tENS5_IJlSB_lEEESH_SI_NS4_8TiledMMAINS4_8MMA_AtomIJNS4_10MMA_TraitsINS4_19SM100_MMA_F8F6F4_SSEJSH_SH_fSE_SF_NS4_17integral_constantINS4_4UMMA5MajorELSP_0EEESQ_NSN_INSO_7ScaleInELSR_0EEESS_EEEEEENS4_6LayoutISC_NS5_IJNSA_ILi0EEESW_SW_EEEEENS5_IJNS4_10UnderscoreESZ_SZ_EEEEENS4_13SM90_TMA_LOADENS4_14ComposedLayoutINS4_7SwizzleILi2ELi4ELi3EEENS4_18smem_ptr_flag_bitsILi8EEENSV_INS5_IJNSA_ILi8EEESE_EEENS5_IJSE_SB_EEEEEEEvNS4_8identityES12_S1C_vS1D_EENS_8epilogue10collective18CollectiveEpilogueINS1F_23Sm100TmaWarpSpecializedILi4ELi2ELi32ELb0ELb0EEEJSG_NS5_IJNSV_ISE_SB_EES1K_EEESH_SI_SH_SI_NS1F_6fusion15FusionCallbacksIS1J_NS1M_17LinearCombinationISH_fSH_fLNS_15FloatRoundStyleE2EEESG_S1L_JEEENS4_5SM1004TMEM4LOAD26SM100_TMEM_LOAD_16dp32b32xES12_S1C_NS4_39AutoVectorizingCopyWithAssumedAlignmentILi128EEENS4_14SM90_TMA_STOREES1C_S1X_S1X_EEEvvEEEEvNT_6ParamsE,(.L_x_189 - _ZN7cutlass13device_kernelINS_4gemm6kernel13GemmUniversalIN4cute5tupleIJiiiiEEENS1_10collective13CollectiveMmaINS1_35MainloopSm100TmaUmmaWarpSpecializedILi10ELi2ELi4ENS5_IJNS4_1CILi1EEESB_SB_EEEEENS5_IJNSA_ILi64EEENSA_ILi256EEESE_EEENS_12float_e4m3_tENS5_IJlSB_lEEESH_SI_NS4_8TiledMMAINS4_8MMA_AtomIJNS4_10MMA_TraitsINS4_19SM100_MMA_F8F6F4_SSEJSH_SH_fSE_SF_NS4_17integral_constantINS4_4UMMA5MajorELSP_0EEESQ_NSN_INSO_7ScaleInELSR_0EEESS_EEEEEENS4_6LayoutISC_NS5_IJNSA_ILi0EEESW_SW_EEEEENS5_IJNS4_10UnderscoreESZ_SZ_EEEEENS4_13SM90_TMA_LOADENS4_14ComposedLayoutINS4_7SwizzleILi2ELi4ELi3EEENS4_18smem_ptr_flag_bitsILi8EEENSV_INS5_IJNSA_ILi8EEESE_EEENS5_IJSE_SB_EEEEEEEvNS4_8identityES12_S1C_vS1D_EENS_8epilogue10collective18CollectiveEpilogueINS1F_23Sm100TmaWarpSpecializedILi4ELi2ELi32ELb0ELb0EEEJSG_NS5_IJNSV_ISE_SB_EES1K_EEESH_SI_SH_SI_NS1F_6fusion15FusionCallbacksIS1J_NS1M_17LinearCombinationISH_fSH_fLNS_15FloatRoundStyleE2EEESG_S1L_JEEENS4_5SM1004TMEM4LOAD26SM100_TMEM_LOAD_16dp32b32xES12_S1C_NS4_39AutoVectorizingCopyWithAssumedAlignmentILi128EEENS4_14SM90_TMA_STOREES1C_S1X_S1X_EEEvvEEEEvNT_6ParamsE)
        .other          _ZN7cutlass13device_kernelINS_4gemm6kernel13GemmUniversalIN4cute5tupleIJiiiiEEENS1_10collective13CollectiveMmaINS1_35MainloopSm100TmaUmmaWarpSpecializedILi10ELi2ELi4ENS5_IJNS4_1CILi1EEESB_SB_EEEEENS5_IJNSA_ILi64EEENSA_ILi256EEESE_EEENS_12float_e4m3_tENS5_IJlSB_lEEESH_SI_NS4_8TiledMMAINS4_8MMA_AtomIJNS4_10MMA_TraitsINS4_19SM100_MMA_F8F6F4_SSEJSH_SH_fSE_SF_NS4_17integral_constantINS4_4UMMA5MajorELSP_0EEESQ_NSN_INSO_7ScaleInELSR_0EEESS_EEEEEENS4_6LayoutISC_NS5_IJNSA_ILi0EEESW_SW_EEEEENS5_IJNS4_10UnderscoreESZ_SZ_EEEEENS4_13SM90_TMA_LOADENS4_14ComposedLayoutINS4_7SwizzleILi2ELi4ELi3EEENS4_18smem_ptr_flag_bitsILi8EEENSV_INS5_IJNSA_ILi8EEESE_EEENS5_IJSE_SB_EEEEEEEvNS4_8identityES12_S1C_vS1D_EENS_8epilogue10collective18CollectiveEpilogueINS1F_23Sm100TmaWarpSpecializedILi4ELi2ELi32ELb0ELb0EEEJSG_NS5_IJNSV_ISE_SB_EES1K_EEESH_SI_SH_SI_NS1F_6fusion15FusionCallbacksIS1J_NS1M_17LinearCombinationISH_fSH_fLNS_15FloatRoundStyleE2EEESG_S1L_JEEENS4_5SM1004TMEM4LOAD26SM100_TMEM_LOAD_16dp32b32xES12_S1C_NS4_39AutoVectorizingCopyWithAssumedAlignmentILi128EEENS4_14SM90_TMA_STOREES1C_S1X_S1X_EEEvvEEEEvNT_6ParamsE,@"STO_CUDA_ENTRY STV_DEFAULT"
_ZN7cutlass13device_kernelINS_4gemm6kernel13GemmUniversalIN4cute5tupleIJiiiiEEENS1_10collective13CollectiveMmaINS1_35MainloopSm100TmaUmmaWarpSpecializedILi10ELi2ELi4ENS5_IJNS4_1CILi1EEESB_SB_EEEEENS5_IJNSA_ILi64EEENSA_ILi256EEESE_EEENS_12float_e4m3_tENS5_IJlSB_lEEESH_SI_NS4_8TiledMMAINS4_8MMA_AtomIJNS4_10MMA_TraitsINS4_19SM100_MMA_F8F6F4_SSEJSH_SH_fSE_SF_NS4_17integral_constantINS4_4UMMA5MajorELSP_0EEESQ_NSN_INSO_7ScaleInELSR_0EEESS_EEEEEENS4_6LayoutISC_NS5_IJNSA_ILi0EEESW_SW_EEEEENS5_IJNS4_10UnderscoreESZ_SZ_EEEEENS4_13SM90_TMA_LOADENS4_14ComposedLayoutINS4_7SwizzleILi2ELi4ELi3EEENS4_18smem_ptr_flag_bitsILi8EEENSV_INS5_IJNSA_ILi8EEESE_EEENS5_IJSE_SB_EEEEEEEvNS4_8identityES12_S1C_vS1D_EENS_8epilogue10collective18CollectiveEpilogueINS1F_23Sm100TmaWarpSpecializedILi4ELi2ELi32ELb0ELb0EEEJSG_NS5_IJNSV_ISE_SB_EES1K_EEESH_SI_SH_SI_NS1F_6fusion15FusionCallbacksIS1J_NS1M_17LinearCombinationISH_fSH_fLNS_15FloatRoundStyleE2EEESG_S1L_JEEENS4_5SM1004TMEM4LOAD26SM100_TMEM_LOAD_16dp32b32xES12_S1C_NS4_39AutoVectorizingCopyWithAssumedAlignmentILi128EEENS4_14SM90_TMA_STOREES1C_S1X_S1X_EEEvvEEEEvNT_6ParamsE:
[----:B------:R-:W1:Y:S01]  /*0000*/  LDC R1, c[0x0][0x37c] ;  /* 0x0000df00ff017b82 */ /* 0x000e620000000800 */
[----:B------:R-:W2:Y:S01]  /*0010*/  S2R R108, SR_TID.X ;  /* 0x00000000006c7919 */ /* 0x000ea20000002100 */
[----:B------:R-:W3:Y:S01]  /*0020*/  LDCU.64 UR4, c[0x0][0x890] ;  /* 0x00011200ff0477ac */ /* 0x000ee20008000a00 */
[----:B------:R-:W-:Y:S02]  /*0030*/  PRMT R96, RZ, 0x7610, R96 ;  /* 0x00007610ff607816 */ /* 0x000fe40000000060 */
[----:B------:R-:W-:Y:S01]  /*0040*/  ELECT P5, URZ, PT ;  /* 0x0000000000ff782f */ /* 0x000fe200038a0000 */
[----:B------:R-:W4:Y:S01]  /*0050*/  LDCU.64 UR46, c[0x0][0x358] ;  /* 0x00006b00ff2e77ac */ /* 0x000f220008000a00 */
[----:B---3--:R-:W-:-:S04]  /*0060*/  UISETP.NE.U32.AND UP0, UPT, UR4, URZ, UPT ;  /* 0x000000ff0400728c */ /* 0x008fc8000bf05070 */
[----:B------:R-:W-:Y:S01]  /*0070*/  UISETP.NE.AND.EX UP0, UPT, UR5, URZ, UPT, UP0 ;  /* 0x000000ff0500728c */ /* 0x000fe2000bf05300 */
[----:B--2---:R-:W-:-:S05]  /*0080*/  SHF.R.U32.HI R101, RZ, 0x5, R108 ;  /* 0x00000005ff657819 */ /* 0x004fca000001166c */
[----:B------:R-:W2:Y:S02]  /*0090*/  SHFL.IDX PT, R0, R101, RZ, 0x1f ;  /* 0x00001fff65007589 */ /* 0x000ea400000e0000 */
[----:B--2---:R-:W-:Y:S01]  /*00a0*/  R2UR UR8, R0 ;  /* 0x00000000000872ca */ /* 0x004fe200000e0000 */
[----:B-1--4-:R-:W-:-:S14]  /*00b0*/  BRA.U UP0, `(.L_x_0) ;  /* 0x00000001002c7547 */ /* 0x012fdc000b800000 */
[----:B------:R-:W1:Y:S02]  /*00c0*/  LDCU.64 UR6, c[0x0][0x888] ;  /* 0x00011100ff0677ac */ /* 0x000e640008000a00 */
[----:B-1----:R-:W-:-:S04]  /*00d0*/  UISETP.NE.U32.AND UP0, UPT, UR6, URZ, UPT ;  /* 0x000000ff0600728c */ /* 0x002fc8000bf05070 */
[----:B------:R-:W-:-:S09]  /*00e0*/  UISETP.NE.AND.EX UP0, UPT, UR7, URZ, UPT, UP0 ;  /* 0x000000ff0700728c */ /* 0x000fd2000bf05300 */
[----:B------:R-:W-:Y:S05]  /*00f0*/  BRA.U !UP0, `(.L_x_1) ;  /* 0x0000000108107547 */ /* 0x000fea000b800000 */
[----:B------:R-:W1:Y:S02]  /*0100*/  LDC.64 R2, c[0x0][0x888] ;  /* 0x00022200ff027b82 */ /* 0x000e640000000a00 */
[----:B-1----:R1:W5:Y:S01]  /*0110*/  LDG.E R49, desc[UR46][R2.64] ;  /* 0x0000002e02317981 */ /* 0x002362000c1e1900 */
[----:B------:R-:W-:Y:S01]  /*0120*/  HFMA2 R96, -RZ, RZ, 0, 5.9604644775390625e-08 ;  /* 0x00000001ff607431 */ /* 0x000fe200000001ff */
[----:B------:R-:W-:Y:S05]  /*0130*/  BRA `(.L_x_0) ;  /* 0x00000000000c7947 */ /* 0x000fea0003800000 */
.L_x_1:
[----:B------:R-:W1:Y:S01]  /*0140*/  LDCU UR6, c[0x0][0x880] ;  /* 0x00011000ff0677ac */ /* 0x000e620008000800 */
[----:B------:R-:W-:Y:S01]  /*0150*/  HFMA2 R96, -RZ, RZ, 0, 5.9604644775390625e-08 ;  /* 0x00000001ff607431 */ /* 0x000fe200000001ff */
[----:B-1----:R-:W-:-:S07]  /*0160*/  MOV R49, UR6 ;  /* 0x0000000600317c02 */ /* 0x002fce0008000f00 */
.L_x_0:
[----:B------:R-:W2:Y:S02]  /*0170*/  LDCU.64 UR6, c[0x0][0x8b0] ;  /* 0x00011600ff0677ac */ /* 0x000ea40008000a00 */
[----:B--2---:R-:W-:-:S04]  /*0180*/  UISETP.NE.U32.AND UP0, UPT, UR6, URZ, UPT ;  /* 0x000000ff0600728c */ /* 0x004fc8000bf05070 */
[----:B------:R-:W-:-:S09]  /*0190*/  UISETP.NE.AND.EX UP0, UPT, UR7, URZ, UPT, UP0 ;  /* 0x000000ff0700728c */ /* 0x000fd2000bf05300 */
[----:B------:R-:W-:Y:S05]  /*01a0*/  BRA.U UP0, `(.L_x_2) ;  /* 0x0000000100247547 */ /* 0x000fea000b800000 */
[----:B------:R-:W2:Y:S02]  /*01b0*/  LDCU.64 UR6, c[0x0][0x8a8] ;  /* 0x00011500ff0677ac */ /* 0x000ea40008000a00 */
[----:B--2---:R-:W-:-:S04]  /*01c0*/  UISETP.NE.U32.AND UP0, UPT, UR6, URZ, UPT ;  /* 0x000000ff0600728c */ /* 0x004fc8000bf05070 */
[----:B------:R-:W-:-:S09]  /*01d0*/  UISETP.NE.AND.EX UP0, UPT, UR7, URZ, UPT, UP0 ;  /* 0x000000ff0700728c */ /* 0x000fd2000bf05300 */
[----:B------:R-:W-:Y:S05]  /*01e0*/  BRA.U !UP0, `(.L_x_3) ;  /* 0x00000001080c7547 */ /* 0x000fea000b800000 */
[----:B-1----:R-:W1:Y:S02]  /*01f0*/  LDC.64 R2, c[0x0][0x8a8] ;  /* 0x00022a00ff027b82 */ /* 0x002e640000000a00 */
[----:B-1----:R2:W5:Y:S01]  /*0200*/  LDG.E R47, desc[UR46][R2.64] ;  /* 0x0000002e022f7981 */ /* 0x002562000c1e1900 */
[----:B------:R-:W-:Y:S05]  /*0210*/  BRA `(.L_x_2) ;  /* 0x0000000000087947 */ /* 0x000fea0003800000 */
.L_x_3:
[----:B------:R-:W2:Y:S02]  /*0220*/  LDCU UR6, c[0x0][0x8a0] ;  /* 0x00011400ff0677ac */ /* 0x000ea40008000800 */
[----:B--2---:R-:W-:Y:S02]  /*0230*/  MOV R47, UR6 ;  /* 0x00000006002f7c02 */ /* 0x004fe40008000f00 */
.L_x_2:
[----:B------:R-:W-:Y:S01]  /*0240*/  IMAD.U32 R0, RZ, RZ, UR8 ;  /* 0x00000008ff007e24 */ /* 0x000fe2000f8e00ff */
[----:B------:R-:W-:Y:S04]  /*0250*/  BSSY.RECONVERGENT B0, `(.L_x_4) ;  /* 0x000000c000007945 */ /* 0x000fe80003800200 */
[C---:B------:R-:W-:Y:S02]  /*0260*/  ISETP.NE.OR P1, PT, R0.reuse, 0x1, !P5 ;  /* 0x000000010000780c */ /* 0x040fe40006f25670 */
[----:B------:R-:W-:-:S11]  /*0270*/  ISETP.NE.OR P0, PT, R0, 0x3, !P5 ;  /* 0x000000030000780c */ /* 0x000fd60006f05670 */
[----:B------:R-:W-:Y:S05]  /*0280*/  @P1 BRA `(.L_x_5) ;  /* 0x0000000000201947 */ /* 0x000fea0003800000 */
[----:B------:R-:W3:Y:S02]  /*0290*/  LDCU.64 UR6, c[0x0][0x348] ;  /* 0x00006900ff0677ac */ /* 0x000ee40008000a00 */
[----:B---3--:R-:W-:Y:S02]  /*02a0*/  UIADD3 UR10, UP1, UPT, UR6, 0x80, URZ ;  /* 0x00000080060a7890 */ /* 0x008fe4000ff3e0ff */
[----:B------:R-:W-:Y:S02]  /*02b0*/  UIADD3 UR6, UP0, UPT, UR6, 0x180, URZ ;  /* 0x0000018006067890 */ /* 0x000fe4000ff1e0ff */
[----:B------:R-:W-:Y:S02]  /*02c0*/  UIADD3.X UR11, UPT, UPT, URZ, UR7, URZ, UP1, !UPT ;  /* 0x00000007ff0b7290 */ /* 0x000fe40008ffe4ff */
[----:B------:R-:W-:-:S07]  /*02d0*/  UIADD3.X UR7, UPT, UPT, URZ, UR7, URZ, UP0, !UPT ;  /* 0x00000007ff077290 */ /* 0x000fce00087fe4ff */
[----:B------:R3:W-:Y:S02]  /*02e0*/  UTMACCTL.PF [UR10] ;  /* 0x000000000a0079b9 */ /* 0x0007e40008040000 */
[----:B------:R3:W-:Y:S02]  /*02f0*/  UTMACCTL.PF [UR6] ;  /* 0x00000000060079b9 */ /* 0x0007e40008040000 */
[----:B---3--:R-:W-:Y:S01]  /*0300*/  NOP ;  /* 0x0000000000007918 */ /* 0x008fe20000000000 */
.L_x_5:
[----:B------:R-:W-:Y:S05]  /*0310*/  BSYNC.RECONVERGENT B0 ;  /* 0x0000000000007941 */ /* 0x000fea0003800200 */
.L_x_4:
[----:B------:R-:W-:Y:S04]  /*0320*/  BSSY.RECONVERGENT B0, `(.L_x_6) ;  /* 0x000000a000007945 */ /* 0x000fe80003800200 */
        /* <DEDUP_REMOVED lines=9> */
.L_x_7:
[----:B------:R-:W-:Y:S05]  /*03c0*/  BSYNC.RECONVERGENT B0 ;  /* 0x0000000000007941 */ /* 0x000fea0003800200 */
.L_x_6:
[----:B------:R-:W3:Y:S01]  /*03d0*/  LDCU.64 UR6, c[0x0][0x888] ;  /* 0x00011100ff0677ac */ /* 0x000ee20008000a00 */
[----:B------:R-:W-:Y:S02]  /*03e0*/  UISETP.EQ.U32.AND UP1, UPT, UR4, URZ, UPT ;  /* 0x000000ff0400728c */ /* 0x000fe4000bf22070 */
[----:B------:R-:W-:Y:S02]  /*03f0*/  UPLOP3.LUT UP2, UPT, UPT, UPT, UPT, 0x80, 0x8 ;  /* 0x000000000008789c */ /* 0x000fe40003f4f070 */
[----:B---3--:R-:W-:-:S04]  /*0400*/  UISETP.NE.U32.AND UP0, UPT, UR6, URZ, UPT ;  /* 0x000000ff0600728c */ /* 0x008fc8000bf05070 */
[----:B------:R-:W-:-:S04]  /*0410*/  UISETP.NE.AND.EX UP0, UPT, UR7, URZ, UPT, UP0 ;  /* 0x000000ff0700728c */ /* 0x000fc8000bf05300 */
[----:B------:R-:W-:-:S04]  /*0420*/  UISETP.EQ.OR.EX UP3, UPT, UR5, URZ, !UP0, UP1 ;  /* 0x000000ff0500728c */ /* 0x000fc8000c762710 */
[----:B------:R-:W-:-:S05]  /*0430*/  UP2UR UR50, UPR, URZ, 0x8 ;  /* 0x00000008ff327883 */ /* 0x000fca0008000000 */
[----:B------:R-:W-:Y:S07]  /*0440*/  BRA.U !UP3, `(.L_x_8) ;  /* 0x000000010b207547 */ /* 0x000fee000b800000 */
[----:B------:R-:W-:Y:S01]  /*0450*/  UISETP.NE.U32.AND UP2, UPT, UR4, URZ, UPT ;  /* 0x000000ff0400728c */ /* 0x000fe2000bf45070 */
[----:B-----5:R-:W-:Y:S01]  /*0460*/  FSETP.NEU.AND P0, PT, R49, RZ, PT ;  /* 0x000000ff3100720b */ /* 0x020fe20003f0d000 */
[----:B------:R-:W-:Y:S02]  /*0470*/  USEL UR4, URZ, 0xffffffff, UP0 ;  /* 0xffffffffff047887 */ /* 0x000fe40008000000 */
[----:B------:R-:W-:-:S10]  /*0480*/  UISETP.NE.AND.EX UP2, UPT, UR5, URZ, UPT, UP2 ;  /* 0x000000ff0500728c */ /* 0x000fd4000bf45320 */
[----:B------:R-:W-:Y:S01]  /*0490*/  VOTEU.ANY UP1, P0 ;  /* 0x0000000000ff7886 */ /* 0x000fe20000020100 */
[----:B------:R-:W-:-:S04]  /*04a0*/  @!UP2 USEL UR4, URZ, 0xffffffff, UP1 ;  /* 0xffffffffff04a887 */ /* 0x000fc80008800000 */
[----:B------:R-:W-:-:S04]  /*04b0*/  ULOP3.LUT UR4, UR4, 0x1, URZ, 0xc0, !UPT ;  /* 0x0000000104047892 */ /* 0x000fc8000f8ec0ff */
[----:B------:R-:W-:-:S11]  /*04c0*/  UISETP.NE.U32.AND UP2, UPT, UR4, 0x1, UPT ;  /* 0x000000010400788c */ /* 0x000fd6000bf45070 */
.L_x_8:
[----:B-12---:R-:W1:Y:S01]  /*04d0*/  SHFL.IDX PT, R2, R101, RZ, 0x1f ;  /* 0x00001fff65027589 */ /* 0x006e6200000e0000 */
[----:B------:R-:W-:-:S04]  /*04e0*/  UISETP.NE.AND UP1, UPT, UR8, 0x2, UPT ;  /* 0x000000020800788c */ /* 0x000fc8000bf25270 */
[----:B------:R-:W-:Y:S01]  /*04f0*/  USEL UR6, URZ, 0x1, UP1 ;  /* 0x00000001ff067887 */ /* 0x000fe20008800000 */
[----:B-1----:R-:W-:-:S13]  /*0500*/  ISETP.NE.AND P0, PT, R2, RZ, PT ;  /* 0x000000ff0200720c */ /* 0x002fda0003f05270 */
[----:B------:R-:W-:Y:S05]  /*0510*/  @P0 BRA `(.L_x_9) ;  /* 0x0000000000840947 */ /* 0x000fea0003800000 */
[----:B------:R-:W-:Y:S01]  /*0520*/  ELECT P0, URZ, PT ;  /* 0x0000000000ff782f */ /* 0x000fe20003800000 */
[----:B------:R-:W-:-:S12]  /*0530*/  BSSY.RECONVERGENT B0, `(.L_x_9) ;  /* 0x000001f000007945 */ /* 0x000fd80003800200 */
[----:B------:R-:W-:Y:S05]  /*0540*/  @!P0 BRA `(.L_x_10) ;  /* 0x0000000000748947 */ /* 0x000fea0003800000 */
[----:B------:R-:W1:Y:S01]  /*0550*/  S2UR UR5, SR_CgaCtaId ;  /* 0x00000000000579c3 */ /* 0x000e620000008800 */
[----:B------:R-:W-:Y:S01]  /*0560*/  UMOV UR7, 0x400 ;  /* 0x0000040000077882 */ /* 0x000fe20000000000 */
[----:B------:R-:W-:Y:S02]  /*0570*/  UMOV UR4, 0x1 ;  /* 0x0000000100047882 */ /* 0x000fe40000000000 */
[----:B------:R-:W-:-:S04]  /*0580*/  UIADD3 UR10, UPT, UPT, -UR4, 0x100000, URZ ;  /* 0x00100000040a7890 */ /* 0x000fc8000fffe1ff */
[----:B------:R-:W-:Y:S02]  /*0590*/  USHF.L.U32 UR11, UR10, 0xb, URZ ;  /* 0x0000000b0a0b7899 */ /* 0x000fe400080006ff */
[----:B------:R-:W-:Y:S02]  /*05a0*/  USHF.L.U32 UR10, UR10, 0x1, URZ ;  /* 0x000000010a0a7899 */ /* 0x000fe400080006ff */
[----:B-1----:R-:W-:Y:S01]  /*05b0*/  ULEA UR5, UR5, UR7, 0x18 ;  /* 0x0000000705057291 */ /* 0x002fe2000f8ec0ff */
[----:B------:R-:W1:Y:S11]  /*05c0*/  FENCE.VIEW.ASYNC.S ;  /* 0x00000000000073c6 */ /* 0x000e760000000000 */
[----:B-1----:R1:W2:Y:S01]  /*05d0*/  SYNCS.EXCH.64 URZ, [UR5], UR10 ;  /* 0x0000000a05ff75b2 */ /* 0x0022a20008000100 */
[----:B------:R1:W3:Y:S01]  /*05e0*/  SYNCS.EXCH.64 URZ, [UR5+0x50], UR10 ;  /* 0x0000500a05ff75b2 */ /* 0x0002e20008000100 */
[----:B------:R1:W4:Y:S01]  /*05f0*/  SYNCS.EXCH.64 URZ, [UR5+0x8], UR10 ;  /* 0x0000080a05ff75b2 */ /* 0x0003220008000100 */
[----:B------:R1:W1:Y:S01]  /*0600*/  SYNCS.EXCH.64 URZ, [UR5+0x58], UR10 ;  /* 0x0000580a05ff75b2 */ /* 0x0002620008000100 */
        /* <DEDUP_REMOVED lines=16> */
[----:B------:R-:W-:Y:S01]  /*0710*/  NOP ;  /* 0x0000000000007918 */ /* 0x000fe20000000000 */
.L_x_10:
[----:B-1----:R-:W-:Y:S05]  /*0720*/  BSYNC.RECONVERGENT B0 ;  /* 0x0000000000007941 */ /* 0x002fea0003800200 */
.L_x_9:
[----:B------:R-:W1:Y:S01]  /*0730*/  SHFL.IDX PT, R2, R101, RZ, 0x1f ;  /* 0x00001fff65027589 */ /* 0x000e6200000e0000 */
[----:B------:R-:W-:Y:S01]  /*0740*/  NOP ;  /* 0x0000000000007918 */ /* 0x000fe20000000000 */
[----:B-1----:R-:W-:-:S13]  /*0750*/  ISETP.NE.AND P0, PT, R2, 0x1, PT ;  /* 0x000000010200780c */ /* 0x002fda0003f05270 */
[----:B------:R-:W-:Y:S05]  /*0760*/  @P0 BRA `(.L_x_11) ;  /* 0x0000000000580947 */ /* 0x000fea0003800000 */
[----:B------:R-:W1:Y:S01]  /*0770*/  S2UR UR7, SR_CgaCtaId ;  /* 0x00000000000779c3 */ /* 0x000e620000008800 */
[----:B------:R-:W-:Y:S01]  /*0780*/  UMOV UR9, 0x400 ;  /* 0x0000040000097882 */ /* 0x000fe20000000000 */
[----:B------:R-:W-:Y:S01]  /*0790*/  UMOV UR5, 0x20 ;  /* 0x0000002000057882 */ /* 0x000fe20000000000 */
[----:B------:R-:W-:Y:S01]  /*07a0*/  UMOV UR4, 0x80 ;  /* 0x0000008000047882 */ /* 0x000fe20000000000 */
[----:B------:R-:W-:-:S04]  /*07b0*/  UIADD3 UR10, UPT, UPT, -UR5, 0x100000, URZ ;  /* 0x00100000050a7890 */ /* 0x000fc8000fffe1ff */
[----:B------:R-:W-:Y:S02]  /*07c0*/  USHF.L.U32 UR11, UR10, 0xb, URZ ;  /* 0x0000000b0a0b7899 */ /* 0x000fe400080006ff */
[----:B------:R-:W-:Y:S02]  /*07d0*/  USHF.L.U32 UR10, UR10, 0x1, URZ ;  /* 0x000000010a0a7899 */ /* 0x000fe400080006ff */
[----:B------:R-:W-:-:S04]  /*07e0*/  UIADD3 UR4, UPT, UPT, -UR4, 0x100000, URZ ;  /* 0x0010000004047890 */ /* 0x000fc8000fffe1ff */
[----:B------:R-:W-:Y:S02]  /*07f0*/  USHF.L.U32 UR5, UR4, 0xb, URZ ;  /* 0x0000000b04057899 */ /* 0x000fe400080006ff */
[----:B------:R-:W-:Y:S01]  /*0800*/  USHF.L.U32 UR4, UR4, 0x1, URZ ;  /* 0x0000000104047899 */ /* 0x000fe200080006ff */
[----:B------:R-:W-:Y:S01]  /*0810*/  ELECT P0, URZ, PT ;  /* 0x0000000000ff782f */ /* 0x000fe20003800000 */
[----:B-1----:R-:W-:Y:S01]  /*0820*/  ULEA UR7, UR7, UR9, 0x18 ;  /* 0x0000000907077291 */ /* 0x002fe2000f8ec0ff */
[----:B------:R-:W1:Y:S11]  /*0830*/  FENCE.VIEW.ASYNC.S ;  /* 0x00000000000073c6 */ /* 0x000e760000000000 */
[----:B-1----:R1:W1:Y:S01]  /*0840*/  SYNCS.EXCH.64 URZ, [UR7+0xa0], UR10 ;  /* 0x0000a00a07ff75b2 */ /* 0x0022620008000100 */
        /* <DEDUP_REMOVED lines=8> */
.L_x_11:
[----:B------:R-:W2:Y:S01]  /*08d0*/  SHFL.IDX PT, R2, R101, RZ, 0x1f ;  /* 0x00001fff65027589 */ /* 0x000ea200000e0000 */
[----:B------:R-:W-:Y:S01]  /*08e0*/  NOP ;  /* 0x0000000000007918 */ /* 0x000fe20000000000 */
[----:B--2---:R-:W-:-:S13]  /*08f0*/  ISETP.NE.AND P0, PT, R2, 0x3, PT ;  /* 0x000000030200780c */ /* 0x004fda0003f05270 */
[----:B------:R-:W-:Y:S05]  /*0900*/  @P0 BRA `(.L_x_12) ;  /* 0x0000000000300947 */ /* 0x000fea0003800000 */
[----:B-1----:R-:W1:Y:S01]  /*0910*/  S2UR UR5, SR_CgaCtaId ;  /* 0x00000000000579c3 */ /* 0x002e620000008800 */
[----:B------:R-:W-:Y:S01]  /*0920*/  UMOV UR7, 0x400 ;  /* 0x0000040000077882 */ /* 0x000fe20000000000 */
[----:B------:R-:W-:Y:S01]  /*0930*/  UMOV UR4, 0x20 ;  /* 0x0000002000047882 */ /* 0x000fe20000000000 */
[----:B------:R-:W-:Y:S01]  /*0940*/  ELECT P0, URZ, PT ;  /* 0x0000000000ff782f */ /* 0x000fe20003800000 */
[----:B------:R-:W-:-:S04]  /*0950*/  UIADD3 UR10, UPT, UPT, -UR4, 0x100000, URZ ;  /* 0x00100000040a7890 */ /* 0x000fc8000fffe1ff */
[----:B------:R-:W-:Y:S02]  /*0960*/  USHF.L.U32 UR11, UR10, 0xb, URZ ;  /* 0x0000000b0a0b7899 */ /* 0x000fe400080006ff */
[----:B------:R-:W-:Y:S02]  /*0970*/  USHF.L.U32 UR10, UR10, 0x1, URZ ;  /* 0x000000010a0a7899 */ /* 0x000fe400080006ff */
[----:B-1----:R-:W-:Y:S01]  /*0980*/  ULEA UR5, UR5, UR7, 0x18 ;  /* 0x0000000705057291 */ /* 0x002fe2000f8ec0ff */
[----:B------:R-:W1:Y:S11]  /*0990*/  FENCE.VIEW.ASYNC.S ;  /* 0x00000000000073c6 */ /* 0x000e760000000000 */
[----:B-1----:R2:W1:Y:S01]  /*09a0*/  SYNCS.EXCH.64 URZ, [UR5+0xe0], UR10 ;  /* 0x0000e00a05ff75b2 */ /* 0x0024620008000100 */
[----:B------:R2:W1:Y:S02]  /*09b0*/  SYNCS.EXCH.64 URZ, [UR5+0xe8], UR10 ;  /* 0x0000e80a05ff75b2 */ /* 0x0004640008000100 */
[----:B--2---:R-:W-:Y:S01]  /*09c0*/  NOP ;  /* 0x0000000000007918 */ /* 0x004fe20000000000 */
.L_x_12:
[----:B------:R-:W2:Y:S01]  /*09d0*/  SHFL.IDX PT, R2, R101, RZ, 0x1f ;  /* 0x00001fff65027589 */ /* 0x000ea200000e0000 */
[----:B------:R-:W-:Y:S01]  /*09e0*/  NOP ;  /* 0x0000000000007918 */ /* 0x000fe20000000000 */
[----:B--2---:R-:W-:-:S13]  /*09f0*/  ISETP.NE.AND P0, PT, R2, 0x4, PT ;  /* 0x000000040200780c */ /* 0x004fda0003f05270 */
[----:B------:R-:W-:Y:S05]  /*0a00*/  @P0 BRA `(.L_x_13) ;  /* 0x00000000004c0947 */ /* 0x000fea0003800000 */
[----:B-1----:R-:W1:Y:S01]  /*0a10*/  S2UR UR5, SR_CgaCtaId ;  /* 0x00000000000579c3 */ /* 0x002e620000008800 */
[----:B------:R-:W-:Y:S01]  /*0a20*/  UMOV UR9, 0x100 ;  /* 0x0000010000097882 */ /* 0x000fe20000000000 */
[----:B------:R-:W-:Y:S01]  /*0a30*/  UMOV UR7, 0x400 ;  /* 0x0000040000077882 */ /* 0x000fe20000000000 */
[----:B------:R-:W-:Y:S01]  /*0a40*/  USEL UR9, UR9, 0xe0, UP2 ;  /* 0x000000e009097887 */ /* 0x000fe20009000000 */
[----:B------:R-:W-:Y:S01]  /*0a50*/  UMOV UR4, 0x1 ;  /* 0x0000000100047882 */ /* 0x000fe20000000000 */
[----:B------:R-:W-:Y:S01]  /*0a60*/  ELECT P0, URZ, PT ;  /* 0x0000000000ff782f */ /* 0x000fe20003800000 */
[----:B------:R-:W-:-:S04]  /*0a70*/  UIADD3 UR10, UPT, UPT, -UR4, 0x100000, URZ ;  /* 0x00100000040a7890 */ /* 0x000fc8000fffe1ff */
[----:B------:R-:W-:Y:S02]  /*0a80*/  USHF.L.U32 UR11, UR10, 0xb, URZ ;  /* 0x0000000b0a0b7899 */ /* 0x000fe400080006ff */
[----:B------:R-:W-:Y:S02]  /*0a90*/  USHF.L.U32 UR10, UR10, 0x1, URZ ;  /* 0x000000010a0a7899 */ /* 0x000fe400080006ff */
[----:B------:R-:W-:-:S04]  /*0aa0*/  UIADD3 UR12, UPT, UPT, -UR9, 0x100000, URZ ;  /* 0x00100000090c7890 */ /* 0x000fc8000fffe1ff */
[----:B------:R-:W-:Y:S02]  /*0ab0*/  USHF.L.U32 UR13, UR12, 0xb, URZ ;  /* 0x0000000b0c0d7899 */ /* 0x000fe400080006ff */
[----:B------:R-:W-:Y:S02]  /*0ac0*/  USHF.L.U32 UR12, UR12, 0x1, URZ ;  /* 0x000000010c0c7899 */ /* 0x000fe400080006ff */
[----:B-1----:R-:W-:Y:S01]  /*0ad0*/  ULEA UR5, UR5, UR7, 0x18 ;  /* 0x0000000705057291 */ /* 0x002fe2000f8ec0ff */
[----:B------:R-:W1:Y:S11]  /*0ae0*/  FENCE.VIEW.ASYNC.S ;  /* 0x00000000000073c6 */ /* 0x000e760000000000 */
[----:B-1----:R2:W1:Y:S01]  /*0af0*/  SYNCS.EXCH.64 URZ, [UR5+0xf0], UR10 ;  /* 0x0000f00a05ff75b2 */ /* 0x0024620008000100 */
[----:B------:R2:W1:Y:S01]  /*0b00*/  SYNCS.EXCH.64 URZ, [UR5+0x100], UR12 ;  /* 0x0001000c05ff75b2 */ /* 0x0004620008000100 */
[----:B------:R2:W1:Y:S01]  /*0b10*/  SYNCS.EXCH.64 URZ, [UR5+0xf8], UR10 ;  /* 0x0000f80a05ff75b2 */ /* 0x0004620008000100 */
[----:B------:R2:W1:Y:S02]  /*0b20*/  SYNCS.EXCH.64 URZ, [UR5+0x108], UR12 ;  /* 0x0001080c05ff75b2 */ /* 0x0004640008000100 */
[----:B--2---:R-:W-:Y:S01]  /*0b30*/  NOP ;  /* 0x0000000000007918 */ /* 0x004fe20000000000 */
.L_x_13:
[----:B------:R-:W2:Y:S01]  /*0b40*/  SHFL.IDX PT, R2, R101, RZ, 0x1f ;  /* 0x00001fff65027589 */ /* 0x000ea200000e0000 */
[----:B------:R-:W-:Y:S01]  /*0b50*/  NOP ;  /* 0x0000000000007918 */ /* 0x000fe20000000000 */
[----:B--2---:R-:W-:-:S13]  /*0b60*/  ISETP.NE.AND P0, PT, R2, 0x5, PT ;  /* 0x000000050200780c */ /* 0x004fda0003f05270 */
[----:B------:R-:W-:Y:S05]  /*0b70*/  @P0 BRA `(.L_x_14) ;  /* 0x0000000000580947 */ /* 0x000fea0003800000 */
[----:B-1----:R-:W1:Y:S01]  /*0b80*/  S2UR UR7, SR_CgaCtaId ;  /* 0x00000000000779c3 */ /* 0x002e620000008800 */
        /* <DEDUP_REMOVED lines=19> */
[----:B------:R2:W1:Y:S02]  /*0cc0*/  SYNCS.EXCH.64 URZ, [UR7+0x148], UR4 ;  /* 0x0001480407ff75b2 */ /* 0x0004640008000100 */
[----:B--2---:R-:W-:Y:S01]  /*0cd0*/  NOP ;  /* 0x0000000000007918 */ /* 0x004fe20000000000 */
.L_x_14:
        /* <DEDUP_REMOVED lines=18> */
.L_x_15:
[----:B-1----:R-:W1:Y:S01]  /*0e00*/  S2UR UR5, SR_CTAID.X ;  /* 0x00000000000579c3 */ /* 0x002e620000002500 */
[----:B------:R-:W-:-:S05]  /*0e10*/  CS2R.32 R95, SR_CgaSize ;  /* 0x00000000005f7805 */ /* 0x000fca0000008a00 */
[----:B------:R-:W-:-:S05]  /*0e20*/  IMAD R95, R95, -0xa0, RZ ;  /* 0xffffff605f5f7824 */ /* 0x000fca00078e02ff */
[----:B------:R-:W-:-:S14]  /*0e30*/  R2UR UR9, R95 ;  /* 0x000000005f0972ca */ /* 0x000fdc00000e0000 */
[----:B------:R-:W2:Y:S01]  /*0e40*/  LDCU UR9, c[0x0][UR9+0x2b0] ;  /* 0x00005600090977ac */ /* 0x000ea20008000800 */
[----:B------:R-:W-:Y:S01]  /*0e50*/  NOP ;  /* 0x0000000000007918 */ /* 0x000fe20000000000 */
[----:B------:R-:W-:-:S05]  /*0e60*/  CS2R.32 R95, SR_CgaSize ;  /* 0x00000000005f7805 */ /* 0x000fca0000008a00 */
[----:B------:R-:W-:-:S05]  /*0e70*/  IMAD R95, R95, -0xa0, RZ ;  /* 0xffffff605f5f7824 */ /* 0x000fca00078e02ff */
[----:B------:R-:W-:-:S14]  /*0e80*/  R2UR UR7, R95 ;  /* 0x000000005f0772ca */ /* 0x000fdc00000e0000 */
[----:B------:R-:W3:Y:S01]  /*0e90*/  LDCU UR7, c[0x0][UR7+0x2b4] ;  /* 0x00005680070777ac */ /* 0x000ee20008000800 */
[----:B------:R-:W4:Y:S08]  /*0ea0*/  S2UR UR4, SR_CTAID.Y ;  /* 0x00000000000479c3 */ /* 0x000f300000002600 */
[----:B------:R-:W3:Y:S01]  /*0eb0*/  LDC R10, c[0x0][0xb24] ;  /* 0x0002c900ff0a7b82 */ /* 0x000ee20000000800 */
[----:B-1----:R-:W-:-:S02]  /*0ec0*/  I2FP.F32.U32 R95, UR5 ;  /* 0x00000005005f7c45 */ /* 0x002fc40008201000 */
[----:B------:R-:W-:-:S05]  /*0ed0*/  CS2R.32 R3, SR_CgaSize ;  /* 0x0000000000037805 */ /* 0x000fca0000008a00 */
[----:B------:R-:W-:-:S06]  /*0ee0*/  IMAD R3, R3, -0xa0, RZ ;  /* 0xffffff6003037824 */ /* 0x000fcc00078e02ff */
[----:B------:R-:W1:Y:S01]  /*0ef0*/  LDC R3, c[0x0][R3+0x2a0] ;  /* 0x0000a80003037b82 */ /* 0x000e620000000800 */
[----:B------:R-:W-:Y:S01]  /*0f00*/  MOV R15, UR5 ;  /* 0x00000005000f7c02 */ /* 0x000fe20008000f00 */
[----:B--2---:R-:W-:Y:S01]  /*0f10*/  FMUL R95, R95, UR9 ;  /* 0x000000095f5f7c20 */ /* 0x004fe20008400000 */
[----:B----4-:R-:W-:Y:S02]  /*0f20*/  I2FP.F32.U32 R94, UR4 ;  /* 0x00000004005e7c45 */ /* 0x010fe40008201000 */
[----:B------:R-:W-:-:S05]  /*0f30*/  CS2R.32 R2, SR_CgaSize ;  /* 0x0000000000027805 */ /* 0x000fca0000008a00 */
[----:B------:R-:W-:-:S06]  /*0f40*/  IMAD R2, R2, -0xa0, RZ ;  /* 0xffffff6002027824 */ /* 0x000fcc00078e02ff */
[----:B------:R-:W2:Y:S01]  /*0f50*/  LDC R2, c[0x0][R2+0x2a4] ;  /* 0x0000a90002027b82 */ /* 0x000ea20000000800 */
[----:B------:R-:W-:Y:S01]  /*0f60*/  MOV R14, UR4 ;  /* 0x00000004000e7c02 */ /* 0x000fe20008000f00 */
[----:B------:R-:W4:Y:S01]  /*0f70*/  F2I.U32.TRUNC.NTZ R95, R95 ;  /* 0x0000005f005f7305 */ /* 0x000f22000020f000 */
[----:B---3--:R-:W-:-:S05]  /*0f80*/  FMUL R94, R94, UR7 ;  /* 0x000000075e5e7c20 */ /* 0x008fca0008400000 */
[----:B------:R-:W-:Y:S01]  /*0f90*/  BAR.SYNC.DEFER_BLOCKING 0x0 ;  /* 0x0000000000007b1d */ /* 0x000fe20000010000 */
[----:B------:R-:W-:-:S05]  /*0fa0*/  ISETP.GE.AND P0, PT, R10, 0x1, PT ;  /* 0x000000010a00780c */ /* 0x000fca0003f06270 */
[----:B------:R-:W3:Y:S02]  /*0fb0*/  F2I.U32.TRUNC.NTZ R94, R94 ;  /* 0x0000005e005e7305 */ /* 0x000ee4000020f000 */
[----:B------:R-:W2:Y:S01]  /*0fc0*/  S2UR UR36, SR_CTAID.Z ;  /* 0x00000000002479c3 */ /* 0x000ea20000002700 */
[----:B----4-:R-:W-:-:S05]  /*0fd0*/  IADD3 R95, PT, PT, -R95, RZ, RZ ;  /* 0x000000ff5f5f7210 */ /* 0x010fca0007ffe1ff */
[----:B-1----:R-:W-:Y:S01]  /*0fe0*/  IMAD R95, R3, R95, UR5 ;  /* 0x00000005035f7e24 */ /* 0x002fe2000f8e025f */
[----:B---3--:R-:W-:-:S05]  /*0ff0*/  IADD3 R94, PT, PT, -R94, RZ, RZ ;  /* 0x000000ff5e5e7210 */ /* 0x008fca0007ffe1ff */
[----:B--2---:R-:W-:Y:S01]  /*1000*/  IMAD R94, R2, R94, UR4 ;  /* 0x00000004025e7e24 */ /* 0x004fe2000f8e025e */
[----:B------:R-:W-:Y:S06]  /*1010*/  @!P0 BRA `(.L_x_16) ;  /* 0x0000000000b88947 */ /* 0x000fec0003800000 */
[----:B------:R-:W1:Y:S01]  /*1020*/  LDC.64 R4, c[0x0][0xb18] ;  /* 0x0002c600ff047b82 */ /* 0x000e620000000a00 */
[----:B------:R-:W-:-:S07]  /*1030*/  ISETP.NE.AND P0, PT, R10, 0x1, PT ;  /* 0x000000010a00780c */ /* 0x000fce0003f05270 */
[----:B------:R-:W2:Y:S08]  /*1040*/  LDC R9, c[0x0][0xb0c] ;  /* 0x0002c300ff097b82 */ /* 0x000eb00000000800 */
[----:B------:R-:W3:Y:S08]  /*1050*/  LDC R12, c[0x0][0x370] ;  /* 0x0000dc00ff0c7b82 */ /* 0x000ef00000000800 */
[----:B------:R-:W4:Y:S01]  /*1060*/  LDC R11, c[0x0][0x374] ;  /* 0x0000dd00ff0b7b82 */ /* 0x000f220000000800 */
[----:B-1----:R-:W-:-:S07]  /*1070*/  ISETP.NE.AND P1, PT, R4, 0x1, PT ;  /* 0x000000010400780c */ /* 0x002fce0003f25270 */
[----:B------:R-:W3:Y:S01]  /*1080*/  LDC.64 R6, c[0x0][0xb10] ;  /* 0x0002c400ff067b82 */ /* 0x000ee20000000a00 */
[----:B--2---:R-:W-:-:S07]  /*1090*/  ISETP.NE.AND P2, PT, R9, 0x1, PT ;  /* 0x000000010900780c */ /* 0x004fce0003f45270 */
[----:B------:R-:W1:Y:S08]  /*10a0*/  LDC R8, c[0x0][0xb20] ;  /* 0x0002c800ff087b82 */ /* 0x000e700000000800 */
[----:B------:R-:W2:Y:S01]  /*10b0*/  LDC.64 R2, c[0x0][0xb28] ;  /* 0x0002ca00ff027b82 */ /* 0x000ea20000000a00 */
[----:B----4-:R-:W-:-:S04]  /*10c0*/  IMAD.HI.U32 R13, R11, R5, RZ ;  /* 0x000000050b0d7227 */ /* 0x010fc800078e00ff */
[----:B------:R-:W-:-:S04]  /*10d0*/  IMAD.HI.U32 R5, R14, R5, RZ ;  /* 0x000000050e057227 */ /* 0x000fc800078e00ff */
[----:B---3--:R-:W-:-:S05]  /*10e0*/  IMAD.HI.U32 R16, R12, R6, RZ ;  /* 0x000000060c107227 */ /* 0x008fca00078e00ff */
[-C--:B------:R-:W-:Y:S01]  /*10f0*/  @P2 SHF.R.U32.HI R12, RZ, R7.reuse, R16 ;  /* 0x00000007ff0c2219 */ /* 0x080fe20000011610 */
[----:B------:R-:W-:Y:S01]  /*1100*/  IMAD.HI.U32 R16, R15, R6, RZ ;  /* 0x000000060f107227 */ /* 0x000fe200078e00ff */
[-C--:B-1----:R-:W-:Y:S02]  /*1110*/  @P1 SHF.R.U32.HI R11, RZ, R8.reuse, R13 ;  /* 0x00000008ff0b1219 */ /* 0x082fe4000001160d */
[----:B------:R-:W-:Y:S02]  /*1120*/  SHF.R.U32.HI R5, RZ, R8, R5 ;  /* 0x00000008ff057219 */ /* 0x000fe40000011605 */
[----:B------:R-:W-:Y:S02]  /*1130*/  SHF.R.U32.HI R16, RZ, R7, R16 ;  /* 0x00000007ff107219 */ /* 0x000fe40000011610 */
[----:B------:R-:W-:Y:S01]  /*1140*/  SEL R5, R14, R5, !P1 ;  /* 0x000000050e057207 */ /* 0x000fe20004800000 */
[----:B--2---:R-:W-:Y:S01]  /*1150*/  IMAD.HI.U32 R13, R11, R2, RZ ;  /* 0x000000020b0d7227 */ /* 0x004fe200078e00ff */
[----:B------:R-:W-:-:S03]  /*1160*/  SEL R16, R15, R16, !P2 ;  /* 0x000000100f107207 */ /* 0x000fc60005000000 */
[----:B------:R-:W-:Y:S01]  /*1170*/  IMAD.HI.U32 R6, R12, R2, RZ ;  /* 0x000000020c067227 */ /* 0x000fe200078e00ff */
[----:B------:R-:W-:-:S04]  /*1180*/  @P0 SHF.R.U32.HI R11, RZ, R3, R13 ;  /* 0x00000003ff0b0219 */ /* 0x000fc8000001160d */
[----:B------:R-:W-:Y:S01]  /*1190*/  @P0 SHF.R.U32.HI R12, RZ, R3, R6 ;  /* 0x00000003ff0c0219 */ /* 0x000fe20000011606 */
[----:B------:R-:W-:-:S04]  /*11a0*/  IMAD R11, R11, R10, RZ ;  /* 0x0000000a0b0b7224 */ /* 0x000fc800078e02ff */
[----:B------:R-:W-:Y:S01]  /*11b0*/  IMAD R6, R12, R10, RZ ;  /* 0x0000000a0c067224 */ /* 0x000fe200078e02ff */
[----:B------:R-:W-:-:S04]  /*11c0*/  ISETP.GE.AND P1, PT, R5, R11, PT ;  /* 0x0000000b0500720c */ /* 0x000fc80003f26270 */
[----:B------:R-:W-:Y:S01]  /*11d0*/  ISETP.GE.OR P1, PT, R16, R6, P1 ;  /* 0x000000061000720c */ /* 0x000fe20000f26670 */
[----:B------:R-:W-:-:S05]  /*11e0*/  IMAD.HI.U32 R6, R5, R2, RZ ;  /* 0x0000000205067227 */ /* 0x000fca00078e00ff */
[----:B------:R-:W-:-:S04]  /*11f0*/  SHF.R.U32.HI R6, RZ, R3, R6 ;  /* 0x00000003ff067219 */ /* 0x000fc80000011606 */
[----:B------:R-:W-:-:S03]  /*1200*/  SEL R6, R5, R6, !P0 ;  /* 0x0000000605067207 */ /* 0x000fc60004000000 */
[----:B------:R-:W-:Y:S01]  /*1210*/  @!P1 IMAD.HI.U32 R7, R16, R2, RZ ;  /* 0x0000000210079227 */ /* 0x000fe200078e00ff */
[----:B------:R-:W-:-:S04]  /*1220*/  IADD3 R2, PT, PT, -R6, RZ, RZ ;  /* 0x000000ff06027210 */ /* 0x000fc80007ffe1ff */
[----:B------:R-:W-:Y:S01]  /*1230*/  @!P1 SHF.R.U32.HI R3, RZ, R3, R7 ;  /* 0x00000003ff039219 */ /* 0x000fe20000011607 */
[----:B------:R-:W-:Y:S01]  /*1240*/  IMAD R2, R10, R2, R5 ;  /* 0x000000020a027224 */ /* 0x000fe200078e0205 */
[----:B------:R-:W-:Y:S02]  /*1250*/  IADD3 R7, PT, PT, -R5, RZ, RZ ;  /* 0x000000ff05077210 */ /* 0x000fe40007ffe1ff */
[----:B------:R-:W-:-:S03]  /*1260*/  @!P1 SEL R3, R16, R3, !P0 ;  /* 0x0000000310039207 */ /* 0x000fc60004000000 */
[----:B------:R-:W-:Y:S02]  /*1270*/  IMAD R7, R4, R7, R14 ;  /* 0x0000000704077224 */ /* 0x000fe400078e020e */
[--C-:B------:R-:W-:Y:S02]  /*1280*/  @!P1 IMAD.IADD R6, R6, 0x1, -R3.reuse ;  /* 0x0000000106069824 */ /* 0x100fe400078e0a03 */
[----:B------:R-:W-:Y:S01]  /*1290*/  @!P1 IMAD R3, R2, R12, R3 ;  /* 0x0000000c02039224 */ /* 0x000fe200078e0203 */
[----:B------:R-:W-:Y:S01]  /*12a0*/  IADD3 R2, PT, PT, -R16, RZ, RZ ;  /* 0x000000ff10027210 */ /* 0x000fe20007ffe1ff */
[----:B------:R-:W-:Y:S02]  /*12b0*/  @!P1 IMAD R5, R6, R10, R16 ;  /* 0x0000000a06059224 */ /* 0x000fe400078e0210 */
[----:B------:R-:W-:Y:S02]  /*12c0*/  @!P1 IMAD.MOV.U32 R16, RZ, RZ, R3 ;  /* 0x000000ffff109224 */ /* 0x000fe400078e0003 */
[----:B------:R-:W-:-:S02]  /*12d0*/  IMAD R2, R9, R2, R15 ;  /* 0x0000000209027224 */ /* 0x000fc400078e020f */
[----:B------:R-:W-:Y:S02]  /*12e0*/  IMAD R14, R5, R4, R7 ;  /* 0x00000004050e7224 */ /* 0x000fe400078e0207 */
[----:B------:R-:W-:Y:S02]  /*12f0*/  IMAD R15, R16, R9, R2 ;  /* 0x00000009100f7224 */ /* 0x000fe400078e0202 */
.L_x_16:
[----:B------:R-:W1:Y:S01]  /*1300*/  LDCU UR4, c[0x0][0xb30] ;  /* 0x00016600ff0477ac */ /* 0x000e620008000800 */
[----:B------:R-:W2:Y:S08]  /*1310*/  S2UR UR37, SR_CgaCtaId ;  /* 0x00000000002579c3 */ /* 0x000eb00000008800 */
[----:B------:R-:W3:Y:S01]  /*1320*/  LDC R40, c[0x0][0xb24] ;  /* 0x0002c900ff287b82 */ /* 0x000ee20000000800 */
[----:B-1----:R-:W-:-:S09]  /*1330*/  UISETP.NE.AND UP1, UPT, UR4, 0x1, UPT ;  /* 0x000000010400788c */ /* 0x002fd2000bf25270 */
[----:B--2---:R-:W-:Y:S05]  /*1340*/  BRA.U UP1, `(.L_x_17) ;  /* 0x0000000101407547 */ /* 0x004fea000b800000 */
[----:B------:R-:W1:Y:S08]  /*1350*/  LDC.64 R4, c[0x0][0xb10] ;  /* 0x0002c400ff047b82 */ /* 0x000e700000000a00 */
[----:B------:R-:W2:Y:S08]  /*1360*/  LDC.64 R2, c[0x0][0xb18] ;  /* 0x0002c600ff027b82 */ /* 0x000eb00000000a00 */
[----:B------:R-:W4:Y:S08]  /*1370*/  LDC R6, c[0x0][0xb20] ;  /* 0x0002c800ff067b82 */ /* 0x000f300000000800 */
[----:B------:R-:W3:Y:S01]  /*1380*/  LDC R7, c[0x0][0xb0c] ;  /* 0x0002c300ff077b82 */ /* 0x000ee20000000800 */
[----:B-1----:R-:W-:-:S05]  /*1390*/  IMAD.HI.U32 R4, R15, R4, RZ ;  /* 0x000000040f047227 */ /* 0x002fca00078e00ff */
[----:B------:R-:W-:Y:S01]  /*13a0*/  SHF.R.U32.HI R4, RZ, R5, R4 ;  /* 0x00000005ff047219 */ /* 0x000fe20000011604 */
[----:B--2---:R-:W-:Y:S01]  /*13b0*/  IMAD.HI.U32 R3, R14, R3, RZ ;  /* 0x000000030e037227 */ /* 0x004fe200078e00ff */
[----:B------:R-:W-:-:S04]  /*13c0*/  ISETP.NE.AND P0, PT, R2, 0x1, PT ;  /* 0x000000010200780c */ /* 0x000fc80003f05270 */
[----:B----4-:R-:W-:-:S04]  /*13d0*/  SHF.R.U32.HI R3, RZ, R6, R3 ;  /* 0x00000006ff037219 */ /* 0x010fc80000011603 */
[----:B------:R-:W-:Y:S02]  /*13e0*/  SEL R3, R14, R3, !P0 ;  /* 0x000000030e037207 */ /* 0x000fe40004000000 */
[----:B---3--:R-:W-:-:S04]  /*13f0*/  ISETP.NE.AND P1, PT, R7, 0x1, PT ;  /* 0x000000010700780c */ /* 0x008fc80003f25270 */
[----:B------:R-:W-:-:S05]  /*1400*/  SEL R4, R15, R4, !P1 ;  /* 0x000000040f047207 */ /* 0x000fca0004800000 */
[----:B------:R-:W-:Y:S02]  /*1410*/  IMAD.IADD R5, R3, 0x1, -R4 ;  /* 0x0000000103057824 */ /* 0x000fe400078e0a04 */
[----:B------:R-:W-:Y:S02]  /*1420*/  IMAD.IADD R3, R4, 0x1, -R3 ;  /* 0x0000000104037824 */ /* 0x000fe400078e0a03 */
[----:B------:R-:W-:Y:S02]  /*1430*/  IMAD R15, R5, R7, R15 ;  /* 0x00000007050f7224 */ /* 0x000fe400078e020f */
[----:B------:R-:W-:-:S07]  /*1440*/  IMAD R14, R3, R2, R14 ;  /* 0x00000002030e7224 */ /* 0x000fce00078e020e */
.L_x_17:
[----:B------:R-:W-:Y:S01]  /*1450*/  BAR.SYNC.DEFER_BLOCKING 0x0 ;  /* 0x0000000000007b1d */ /* 0x000fe20000010000 */
[----:B------:R-:W-:Y:S01]  /*1460*/  UISETP.NE.AND UP1, UPT, UR8, 0x2, UPT ;  /* 0x000000020800788c */ /* 0x000fe2000bf25270 */
[----:B------:R-:W-:Y:S02]  /*1470*/  ISETP.NE.OR P5, PT, R0, 0x2, !P5 ;  /* 0x000000020000780c */ /* 0x000fe40006fa5670 */
[----:B------:R-:W-:-:S06]  /*1480*/  LOP3.LUT R2, R108, 0x1f, RZ, 0xc0, !PT ;  /* 0x0000001f6c027812 */ /* 0x000fcc00078ec0ff */
[----:B------:R-:W-:Y:S05]  /*1490*/  BRA.U UP1, `(.L_x_18) ;  /* 0x0000001501347547 */ /* 0x000fea000b800000 */
[----:B------:R-:W1:Y:S01]  /*14a0*/  LDCU UR13, c[0x0][0x38c] ;  /* 0x00007180ff0d77ac */ /* 0x000e620008000800 */
[----:B------:R-:W2:Y:S01]  /*14b0*/  LDC R8, c[0x0][0x370] ;  /* 0x0000dc00ff087b82 */ /* 0x000ea20000000800 */
[----:B------:R-:W-:Y:S01]  /*14c0*/  PLOP3.LUT P1, PT, PT, PT, UP2, 0x80, 0x8 ;  /* 0x000000000008781c */ /* 0x000fe20003f2f028 */
[----:B------:R-:W-:Y:S01]  /*14d0*/  IMAD.MOV.U32 R17, RZ, RZ, 0x1 ;  /* 0x00000001ff117424 */ /* 0x000fe200078e00ff */
[----:B------:R-:W-:Y:S01]  /*14e0*/  ISETP.EQ.OR P4, PT, R2, RZ, P5 ;  /* 0x000000ff0200720c */ /* 0x000fe20002f82670 */
[----:B------:R-:W-:Y:S01]  /*14f0*/  IMAD.MOV.U32 R16, RZ, RZ, RZ ;  /* 0x000000ffff107224 */ /* 0x000fe200078e00ff */
[----:B------:R-:W-:Y:S02]  /*1500*/  PLOP3.LUT P1, PT, P1, PT, PT, 0x8, 0x80 ;  /* 0x000000000080781c */ /* 0x000fe40000f2e170 */
[----:B------:R-:W-:Y:S01]  /*1510*/  CS2R R12, SRZ ;  /* 0x00000000000c7805 */ /* 0x000fe2000001ff00 */
[----:B------:R-:W-:Y:S01]  /*1520*/  IMAD.MOV.U32 R11, RZ, RZ, 0x1 ;  /* 0x00000001ff0b7424 */ /* 0x000fe200078e00ff */
[----:B------:R-:W4:Y:S01]  /*1530*/  LDC R0, c[0x0][0x374] ;  /* 0x0000dd00ff007b82 */ /* 0x000f220000000800 */
[----:B------:R-:W2:Y:S01]  /*1540*/  LDCU.64 UR22, c[0x0][0x348] ;  /* 0x00006900ff1677ac */ /* 0x000ea20008000a00 */
[----:B------:R-:W-:Y:S01]  /*1550*/  UMOV UR6, URZ ;  /* 0x000000ff00067c82 */ /* 0x000fe20008000000 */
[----:B-1----:R-:W-:-:S04]  /*1560*/  UIADD3 UR5, UPT, UPT, UR13, 0x3f, URZ ;  /* 0x0000003f0d057890 */ /* 0x002fc8000fffe0ff */
[----:B------:R-:W-:-:S04]  /*1570*/  USHF.R.S32.HI UR4, URZ, 0x1f, UR5 ;  /* 0x0000001fff047899 */ /* 0x000fc80008011405 */
[----:B------:R-:W-:-:S04]  /*1580*/  ULEA.HI UR4, UR4, UR5, URZ, 0x6 ;  /* 0x0000000504047291 */ /* 0x000fc8000f8f30ff */
[----:B------:R-:W-:Y:S02]  /*1590*/  USHF.R.S32.HI UR15, URZ, 0x6, UR4 ;  /* 0x00000006ff0f7899 */ /* 0x000fe40008011404 */
[----:B------:R-:W-:Y:S02]  /*15a0*/  UIADD3 UR4, UPT, UPT, UR13, -0x1, URZ ;  /* 0xffffffff0d047890 */ /* 0x000fe4000fffe0ff */
[----:B------:R-:W-:Y:S02]  /*15b0*/  UISETP.LT.U32.AND UP0, UPT, UR15, 0xa, UPT ;  /* 0x0000000a0f00788c */ /* 0x000fe4000bf01070 */
[----:B------:R-:W-:Y:S02]  /*15c0*/  UISETP.GE.U32.AND UP1, UPT, UR4, -0x7f, UPT ;  /* 0xffffff810400788c */ /* 0x000fe4000bf26070 */
[----:B------:R-:W-:Y:S02]  /*15d0*/  USEL UR14, UR15, 0xa, UP0 ;  /* 0x0000000a0f0e7887 */ /* 0x000fe40008000000 */
[----:B------:R-:W-:-:S02]  /*15e0*/  UIADD3 UR13, UPT, UPT, UR13, 0x7e, URZ ;  /* 0x0000007e0d0d7890 */ /* 0x000fc4000fffe0ff */
[----:B------:R-:W-:Y:S02]  /*15f0*/  UIADD3 UR5, UPT, UPT, UR14, -0x1, URZ ;  /* 0xffffffff0e057890 */ /* 0x000fe4000fffe0ff */
[----:B------:R-:W-:-:S03]  /*1600*/  UIADD3 UR7, UPT, UPT, UR15, -UR14, URZ ;  /* 0x8000000e0f077290 */ /* 0x000fc6000fffe0ff */
[----:B------:R-:W-:-:S04]  /*1610*/  @UP1 UIADD3 UR5, UPT, UPT, UR14, URZ, URZ ;  /* 0x000000ff0e051290 */ /* 0x000fc8000fffe0ff */
[----:B--2---:R-:W-:-:S12]  /*1620*/  UIADD3 UR5, UPT, UPT, UR5, 0x1, URZ ;  /* 0x0000000105057890 */ /* 0x004fd8000fffe0ff */
.L_x_36:
[----:B------:R-:W-:Y:S01]  /*1630*/  UISETP.NE.AND UP0, UPT, UR37, URZ, UPT ;  /* 0x000000ff2500728c */ /* 0x000fe2000bf05270 */
[----:B------:R-:W1:Y:S08]  /*1640*/  S2UR UR37, SR_CgaCtaId ;  /* 0x00000000002579c3 */ /* 0x000e700000008800 */
[----:B------:R-:W-:Y:S05]  /*1650*/  BRA.U UP0, `(.L_x_19) ;  /* 0x0000000100347547 */ /* 0x000fea000b800000 */
[----:B------:R-:W2:Y:S01]  /*1660*/  S2R R2, SR_CgaCtaId ;  /* 0x0000000000027919 */ /* 0x000ea20000008800 */
[----:B------:R-:W-:-:S04]  /*1670*/  MOV R3, 0x400 ;  /* 0x0000040000037802 */ /* 0x000fc80000000f00 */
[----:B--2---:R-:W-:Y:S02]  /*1680*/  LEA R2, R2, R3, 0x18 ;  /* 0x0000000302027211 */ /* 0x004fe400078ec0ff */
[----:B------:R-:W-:-:S03]  /*1690*/  SHF.L.U32 R3, R11, 0x1f, RZ ;  /* 0x0000001f0b037819 */ /* 0x000fc600000006ff */
[----:B------:R-:W-:-:S04]  /*16a0*/  IMAD R2, R12, 0x8, R2 ;  /* 0x000000080c027824 */ /* 0x000fc800078e0202 */
[----:B------:R-:W2:Y:S02]  /*16b0*/  SYNCS.PHASECHK.TRANS64.TRYWAIT P0, [R2+URZ+0x160], R3 ;  /* 0x00016003020075a7 */ /* 0x000ea400080011ff */
[----:B--2---:R-:W-:Y:S05]  /*16c0*/  @!P0 BRA `(.L_x_20) ;  /* 0x0000007c00248947 */ /* 0x004fea0003800000 */
.L_x_132:
[----:B------:R-:W-:Y:S01]  /*16d0*/  VIADD R12, R12, 0x1 ;  /* 0x000000010c0c7836 */ /* 0x000fe20000000000 */
[----:B------:R2:W-:Y:S04]  /*16e0*/  SYNCS.ARRIVE.TRANS64.A1T0 RZ, [R2+URZ+0x150], RZ ;  /* 0x000150ff02ff79a7 */ /* 0x0005e800081000ff */
[----:B------:R-:W-:-:S04]  /*16f0*/  ISETP.NE.AND P0, PT, R12, 0x2, PT ;  /* 0x000000020c00780c */ /* 0x000fc80003f05270 */
[----:B------:R-:W-:Y:S02]  /*1700*/  SEL R12, R12, RZ, P0 ;  /* 0x000000ff0c0c7207 */ /* 0x000fe40000000000 */
[----:B--2---:R-:W-:-:S04]  /*1710*/  SEL R2, RZ, 0x1, P0 ;  /* 0x00000001ff027807 */ /* 0x004fc80000000000 */
[----:B------:R-:W-:-:S07]  /*1720*/  LOP3.LUT R11, R11, R2, RZ, 0x3c, !PT ;  /* 0x000000020b0b7212 */ /* 0x000fce00078e3cff */
.L_x_19:
[----:B------:R-:W-:Y:S01]  /*1730*/  UMOV UR4, 0x400 ;  /* 0x0000040000047882 */ /* 0x000fe20000000000 */
[----:B------:R-:W-:Y:S01]  /*1740*/  SHF.L.U32 R2, R17, 0x1f, RZ ;  /* 0x0000001f11027819 */ /* 0x000fe200000006ff */
[----:B-1----:R-:W-:Y:S01]  /*1750*/  ULEA UR4, UR37, UR4, 0x18 ;  /* 0x0000000425047291 */ /* 0x002fe2000f8ec0ff */
[----:B------:R-:W-:Y:S01]  /*1760*/  R2UR UR35, R15 ;  /* 0x000000000f2372ca */ /* 0x000fe200000e0000 */
[----:B------:R-:W-:Y:S01]  /*1770*/  UISETP.GE.U32.AND UP0, UPT, UR13, 0x7f, UPT ;  /* 0x0000007f0d00788c */ /* 0x000fe2000bf06070 */
[----:B------:R-:W-:Y:S01]  /*1780*/  R2UR UR11, R14 ;  /* 0x000000000e0b72ca */ /* 0x000fe200000e0000 */
[----:B------:R-:W-:Y:S01]  /*1790*/  ULEA UR8, UR6, UR4, 0x3 ;  /* 0x0000000406087291 */ /* 0x000fe2000f8e18ff */
[----:B------:R-:W-:-:S08]  /*17a0*/  UMOV UR24, URZ ;  /* 0x000000ff00187c82 */ /* 0x000fd00008000000 */
[----:B------:R1:W2:Y:S01]  /*17b0*/  SYNCS.PHASECHK.TRANS64.TRYWAIT P0, [UR8+0x50], R2 ;  /* 0x00005002ff0075a7 */ /* 0x0002a20008001108 */
[----:B------:R-:W-:Y:S02]  /*17c0*/  USHF.L.U32 UR35, UR35, 0x6, URZ ;  /* 0x0000000623237899 */ /* 0x000fe400080006ff */
[----:B------:R-:W-:Y:S01]  /*17d0*/  USHF.L.U32 UR11, UR11, 0x8, URZ ;  /* 0x000000080b0b7899 */ /* 0x000fe200080006ff */
[----:B------:R-:W-:Y:S11]  /*17e0*/  BRA.U !UP0, `(.L_x_21) ;  /* 0x0000000108a87547 */ /* 0x000ff6000b800000 */
[----:B------:R-:W-:Y:S01]  /*17f0*/  UMOV UR16, URZ ;  /* 0x000000ff00107c82 */ /* 0x000fe20008000000 */
[----:B------:R-:W-:-:S05]  /*1800*/  UMOV UR17, UR6 ;  /* 0x0000000600117c82 */ /* 0x000fca0008000000 */
.L_x_26:
[----:B-1----:R-:W-:Y:S01]  /*1810*/  ULEA UR33, UR17, UR4, 0x3 ;  /* 0x0000000411217291 */ /* 0x002fe2000f8e18ff */
[----:B--2---:R-:W-:Y:S01]  /*1820*/  @!P5 MOV R3, 0x5000 ;  /* 0x000050000003d802 */ /* 0x004fe20000000f00 */
[----:B--2---:R-:W-:Y:S10]  /*1830*/  @P0 BRA `(.L_x_22) ;  /* 0x00000000000c0947 */ /* 0x004ff40003800000 */
[----:B------:R-:W-:-:S04]  /*1840*/  SHF.L.U32 R4, R17, 0x1f, RZ ;  /* 0x0000001f11047819 */ /* 0x000fc800000006ff */
[----:B------:R-:W2:Y:S02]  /*1850*/  SYNCS.PHASECHK.TRANS64.TRYWAIT P0, [UR33+0x50], R4 ;  /* 0x00005004ff0075a7 */ /* 0x000ea40008001121 */
[----:B--2---:R-:W-:Y:S05]  /*1860*/  @!P0 BRA `(.L_x_23) ;  /* 0x0000007800d08947 */ /* 0x004fea0003800000 */
.L_x_22:
[----:B------:R2:W-:Y:S01]  /*1870*/  @!P5 SYNCS.ARRIVE.TRANS64 RZ, [UR33], R3 ;  /* 0x00000003ffffd9a7 */ /* 0x0005e20008000021 */
[----:B------:R-:W-:Y:S04]  /*1880*/  BSSY.RECONVERGENT B0, `(.L_x_24) ;  /* 0x0000003000007945 */ /* 0x000fe80003800200 */
[----:B------:R-:W-:Y:S05]  /*1890*/  @P4 BRA `(.L_x_25) ;  /* 0x0000000000044947 */ /* 0x000fea0003800000 */
[----:B------:R-:W-:Y:S05]  /*18a0*/  BPT.TRAP 0x1 ;  /* 0x000000040000795c */ /* 0x000fea0000300000 */
.L_x_25:
[----:B------:R-:W-:Y:S05]  /*18b0*/  BSYNC.RECONVERGENT B0 ;  /* 0x0000000000007941 */ /* 0x000fea0003800200 */
.L_x_24:
[----:B------:R-:W-:Y:S02]  /*18c0*/  UIADD3 UR6, UPT, UPT, UR17, 0x1, URZ ;  /* 0x0000000111067890 */ /* 0x000fe4000fffe0ff */
[----:B------:R-:W-:Y:S02]  /*18d0*/  ULEA UR32, UR17, UR4, 0xc ;  /* 0x0000000411207291 */ /* 0x000fe4000f8e60ff */
[----:B------:R-:W-:Y:S02]  /*18e0*/  UISETP.NE.AND UP0, UPT, UR6, 0xa, UPT ;  /* 0x0000000a0600788c */ /* 0x000fe4000bf05270 */
[----:B------:R-:W-:Y:S02]  /*18f0*/  UIADD3 UR26, UP1, UPT, UR22, 0x80, URZ ;  /* 0x00000080161a7890 */ /* 0x000fe4000ff3e0ff */
[----:B------:R-:W-:Y:S02]  /*1900*/  USEL UR9, URZ, 0x1, UP0 ;  /* 0x00000001ff097887 */ /* 0x000fe40008000000 */
[----:B------:R-:W-:-:S02]  /*1910*/  USEL UR6, UR6, URZ, UP0 ;  /* 0x000000ff06067287 */ /* 0x000fc40008000000 */
[----:B------:R-:W-:Y:S02]  /*1920*/  UIADD3 UR20, UP0, UPT, UR22, 0x180, URZ ;  /* 0x0000018016147890 */ /* 0x000fe4000ff1e0ff */
[----:B------:R-:W-:Y:S01]  /*1930*/  ULEA UR8, UR6, UR4, 0x3 ;  /* 0x0000000406087291 */ /* 0x000fe2000f8e18ff */
[----:B------:R-:W-:Y:S01]  /*1940*/  LOP3.LUT R17, R17, UR9, RZ, 0x3c, !PT ;  /* 0x0000000911117c12 */ /* 0x000fe2000f8e3cff */
[----:B------:R-:W-:Y:S02]  /*1950*/  USHF.L.U32 UR34, UR16, 0x6, URZ ;  /* 0x0000000610227899 */ /* 0x000fe400080006ff */
[----:B------:R-:W-:Y:S01]  /*1960*/  UIADD3.X UR27, UPT, UPT, URZ, UR23, URZ, UP1, !UPT ;  /* 0x00000017ff1b7290 */ /* 0x000fe20008ffe4ff */
[----:B-1----:R-:W-:Y:S01]  /*1970*/  SHF.L.U32 R2, R17, 0x1f, RZ ;  /* 0x0000001f11027819 */ /* 0x002fe200000006ff */
[----:B------:R-:W-:Y:S02]  /*1980*/  UIADD3 UR32, UPT, UPT, UR32, 0x6400, URZ ;  /* 0x0000640020207890 */ /* 0x000fe4000fffe0ff */
[----:B------:R-:W-:Y:S01]  /*1990*/  UIADD3.X UR21, UPT, UPT, URZ, UR23, URZ, UP0, !UPT ;  /* 0x00000017ff157290 */ /* 0x000fe200087fe4ff */
[----:B------:R1:W1:Y:S01]  /*19a0*/  SYNCS.PHASECHK.TRANS64.TRYWAIT P0, [UR8+0x50], R2 ;  /* 0x00005002ff0075a7 */ /* 0x0002620008001108 */
[----:B------:R-:W-:Y:S01]  /*19b0*/  ULEA UR8, UR17, UR4, 0xe ;  /* 0x0000000411087291 */ /* 0x000fe2000f8e70ff */
[----:B------:R-:W-:Y:S01]  /*19c0*/  UMOV UR18, 0x0 ;  /* 0x0000000000127882 */ /* 0x000fe20000000000 */
[----:B------:R-:W-:-:S02]  /*19d0*/  UMOV UR19, 0x10000000 ;  /* 0x1000000000137882 */ /* 0x000fc40000000000 */
[----:B------:R-:W-:Y:S01]  /*19e0*/  UIADD3 UR8, UPT, UPT, UR8, 0x10400, URZ ;  /* 0x0001040008087890 */ /* 0x000fe2000fffe0ff */
[----:B------:R1:W-:Y:S01]  /*19f0*/  UTMALDG.3D [UR32], [UR26], desc[UR18] ;  /* 0x000012201a0075b4 */ /* 0x0003e20008011000 */
[----:B------:R-:W-:Y:S01]  /*1a00*/  UMOV UR12, UR36 ;  /* 0x00000024000c7c82 */ /* 0x000fe20008000000 */
[----:B------:R-:W-:Y:S01]  /*1a10*/  UMOV UR9, UR33 ;  /* 0x0000002100097c82 */ /* 0x000fe20008000000 */
[----:B------:R-:W-:Y:S01]  /*1a20*/  UMOV UR10, UR34 ;  /* 0x00000022000a7c82 */ /* 0x000fe20008000000 */
[----:B------:R-:W-:Y:S01]  /*1a30*/  UIADD3 UR16, UPT, UPT, UR16, 0x1, URZ ;  /* 0x0000000110107890 */ /* 0x000fe2000fffe0ff */
[----:B------:R-:W-:Y:S01]  /*1a40*/  UMOV UR24, UR5 ;  /* 0x0000000500187c82 */ /* 0x000fe20008000000 */
[----:B------:R-:W-:Y:S02]  /*1a50*/  UMOV UR17, UR6 ;  /* 0x0000000600117c82 */ /* 0x000fe40008000000 */
[----:B------:R1:W-:Y:S01]  /*1a60*/  UTMALDG.3D [UR8], [UR20], desc[UR18] ;  /* 0x00001208140075b4 */ /* 0x0003e20008011000 */
[----:B------:R-:W-:-:S09]  /*1a70*/  UISETP.NE.AND UP0, UPT, UR16, UR5, UPT ;  /* 0x000000051000728c */ /* 0x000fd2000bf05270 */
[----:B------:R-:W-:Y:S05]  /*1a80*/  BRA.U UP0, `(.L_x_26) ;  /* 0xfffffffd00607547 */ /* 0x000fea000b83ffff */
.L_x_21:
[----:B-1----:R-:W-:Y:S01]  /*1a90*/  ULEA UR8, UR6, UR4, 0x3 ;  /* 0x0000000406087291 */ /* 0x002fe2000f8e18ff */
[----:B------:R-:W-:Y:S01]  /*1aa0*/  SHF.L.U32 R2, R17, 0x1f, RZ ;  /* 0x0000001f11027819 */ /* 0x000fe200000006ff */
[----:B------:R-:W-:Y:S01]  /*1ab0*/  @!P1 SYNCS.ARRIVE.TRANS64.A1T0 RZ, [UR4+0xe8], RZ ;  /* 0x0000e8ffffff99a7 */ /* 0x000fe20008100004 */
[----:B------:R-:W-:-:S06]  /*1ac0*/  UISETP.GT.AND UP0, UPT, UR15, UR14, UPT ;  /* 0x0000000e0f00728c */ /* 0x000fcc000bf04270 */
[----:B--2---:R1:W2:Y:S03]  /*1ad0*/  SYNCS.PHASECHK.TRANS64.TRYWAIT P0, [UR8+0x50], R2 ;  /* 0x00005002ff0075a7 */ /* 0x0042a60008001108 */
[----:B------:R-:W-:Y:S05]  /*1ae0*/  BRA.U !UP0, `(.L_x_27) ;  /* 0x0000000108ac7547 */ /* 0x000fea000b800000 */
[----:B------:R-:W-:Y:S01]  /*1af0*/  UIADD3 UR21, UPT, UPT, UR7, UR24, URZ ;  /* 0x0000001807157290 */ /* 0x000fe2000fffe0ff */
[----:B------:R-:W-:-:S11]  /*1b00*/  UMOV UR25, UR6 ;  /* 0x0000000600197c82 */ /* 0x000fd60008000000 */
.L_x_32:
[----:B-1----:R-:W-:Y:S01]  /*1b10*/  ULEA UR17, UR25, UR4, 0x3 ;  /* 0x0000000419117291 */ /* 0x002fe2000f8e18ff */
[----:B--2---:R-:W-:Y:S01]  /*1b20*/  @!P5 MOV R3, 0x5000 ;  /* 0x000050000003d802 */ /* 0x004fe20000000f00 */
[----:B--2---:R-:W-:Y:S10]  /*1b30*/  @P0 BRA `(.L_x_28) ;  /* 0x00000000000c0947 */ /* 0x004ff40003800000 */
[----:B------:R-:W-:-:S04]  /*1b40*/  SHF.L.U32 R4, R17, 0x1f, RZ ;  /* 0x0000001f11047819 */ /* 0x000fc800000006ff */
[----:B------:R-:W2:Y:S02]  /*1b50*/  SYNCS.PHASECHK.TRANS64.TRYWAIT P0, [UR17+0x50], R4 ;  /* 0x00005004ff0075a7 */ /* 0x000ea40008001111 */
[----:B--2---:R-:W-:Y:S05]  /*1b60*/  @!P0 BRA `(.L_x_29) ;  /* 0x0000007800288947 */ /* 0x004fea0003800000 */
.L_x_28:
[----:B------:R2:W-:Y:S01]  /*1b70*/  @!P5 SYNCS.ARRIVE.TRANS64 RZ, [UR17], R3 ;  /* 0x00000003ffffd9a7 */ /* 0x0005e20008000011 */
[----:B------:R-:W-:Y:S04]  /*1b80*/  BSSY.RECONVERGENT B0, `(.L_x_30) ;  /* 0x0000003000007945 */ /* 0x000fe80003800200 */
[----:B------:R-:W-:Y:S05]  /*1b90*/  @P4 BRA `(.L_x_31) ;  /* 0x0000000000044947 */ /* 0x000fea0003800000 */
[----:B------:R-:W-:Y:S05]  /*1ba0*/  BPT.TRAP 0x1 ;  /* 0x000000040000795c */ /* 0x000fea0000300000 */
.L_x_31:
[----:B------:R-:W-:Y:S05]  /*1bb0*/  BSYNC.RECONVERGENT B0 ;  /* 0x0000000000007941 */ /* 0x000fea0003800200 */
.L_x_30:
        /* <DEDUP_REMOVED lines=10> */
[----:B------:R-:W-:Y:S01]  /*1c60*/  UIADD3 UR16, UPT, UPT, UR16, 0x6400, URZ ;  /* 0x0000640010107890 */ /* 0x000fe2000fffe0ff */
[----:B-1----:R-:W-:Y:S01]  /*1c70*/  SHF.L.U32 R2, R17, 0x1f, RZ ;  /* 0x0000001f11027819 */ /* 0x002fe200000006ff */
[----:B------:R-:W-:Y:S02]  /*1c80*/  UIADD3.X UR31, UPT, UPT, URZ, UR23, URZ, UP1, !UPT ;  /* 0x00000017ff1f7290 */ /* 0x000fe40008ffe4ff */
[----:B------:R-:W-:Y:S01]  /*1c90*/  UIADD3.X UR29, UPT, UPT, URZ, UR23, URZ, UP0, !UPT ;  /* 0x00000017ff1d7290 */ /* 0x000fe200087fe4ff */
[----:B------:R1:W1:Y:S01]  /*1ca0*/  SYNCS.PHASECHK.TRANS64.TRYWAIT P0, [UR8+0x50], R2 ;  /* 0x00005002ff0075a7 */ /* 0x0002620008001108 */
[----:B------:R-:W-:Y:S01]  /*1cb0*/  ULEA UR8, UR25, UR4, 0xe ;  /* 0x0000000419087291 */ /* 0x000fe2000f8e70ff */
[----:B------:R-:W-:Y:S01]  /*1cc0*/  UMOV UR26, 0x0 ;  /* 0x00000000001a7882 */ /* 0x000fe20000000000 */
[----:B------:R-:W-:-:S02]  /*1cd0*/  UMOV UR27, 0x10000000 ;  /* 0x10000000001b7882 */ /* 0x000fc40000000000 */
[----:B------:R-:W-:Y:S01]  /*1ce0*/  UIADD3 UR8, UPT, UPT, UR8, 0x10400, URZ ;  /* 0x0001040008087890 */ /* 0x000fe2000fffe0ff */
[----:B------:R-:W-:Y:S01]  /*1cf0*/  UMOV UR19, UR35 ;  /* 0x0000002300137c82 */ /* 0x000fe20008000000 */
[----:B------:R-:W-:Y:S01]  /*1d00*/  UMOV UR20, UR36 ;  /* 0x0000002400147c82 */ /* 0x000fe20008000000 */
[----:B------:R-:W-:Y:S01]  /*1d10*/  UMOV UR12, UR36 ;  /* 0x00000024000c7c82 */ /* 0x000fe20008000000 */
[----:B------:R-:W-:Y:S01]  /*1d20*/  UMOV UR9, UR17 ;  /* 0x0000001100097c82 */ /* 0x000fe20008000000 */
[----:B------:R-:W-:Y:S01]  /*1d30*/  UMOV UR10, UR18 ;  /* 0x00000012000a7c82 */ /* 0x000fe20008000000 */
[----:B------:R1:W-:Y:S01]  /*1d40*/  UTMALDG.3D [UR16], [UR30], desc[UR26] ;  /* 0x00001a101e0075b4 */ /* 0x0003e20008011000 */
[----:B------:R-:W-:Y:S01]  /*1d50*/  UIADD3 UR24, UPT, UPT, UR24, 0x1, URZ ;  /* 0x0000000118187890 */ /* 0x000fe2000fffe0ff */
[----:B------:R-:W-:-:S03]  /*1d60*/  UMOV UR25, UR6 ;  /* 0x0000000600197c82 */ /* 0x000fc60008000000 */
[----:B------:R-:W-:Y:S01]  /*1d70*/  UISETP.NE.AND UP0, UPT, UR24, UR21, UPT ;  /* 0x000000151800728c */ /* 0x000fe2000bf05270 */
[----:B------:R1:W-:Y:S08]  /*1d80*/  UTMALDG.3D [UR8], [UR28], desc[UR26] ;  /* 0x00001a081c0075b4 */ /* 0x0003f00008011000 */
[----:B------:R-:W-:Y:S05]  /*1d90*/  BRA.U UP0, `(.L_x_32) ;  /* 0xfffffffd005c7547 */ /* 0x000fea000b83ffff */
.L_x_27:
[C---:B-1----:R-:W-:Y:S01]  /*1da0*/  LEA R2, R16.reuse, UR4, 0x3 ;  /* 0x0000000410027c11 */ /* 0x042fe2000f8e18ff */
[----:B------:R-:W-:Y:S01]  /*1db0*/  NOP ;  /* 0x0000000000007918 */ /* 0x000fe20000000000 */
[----:B--2---:R-:W-:Y:S02]  /*1dc0*/  SHF.L.U32 R3, R13, 0x1f, RZ ;  /* 0x0000001f0d037819 */ /* 0x004fe400000006ff */
[----:B------:R-:W-:Y:S02]  /*1dd0*/  LEA R4, R16, UR4, 0x4 ;  /* 0x0000000410047c11 */ /* 0x000fe4000f8e20ff */
[----:B------:R-:W1:Y:S02]  /*1de0*/  SYNCS.PHASECHK.TRANS64.TRYWAIT P0, [R2+URZ+0xf0], R3 ;  /* 0x0000f003020075a7 */ /* 0x000e6400080011ff */
[----:B-1----:R-:W-:Y:S05]  /*1df0*/  @!P0 BRA `(.L_x_33) ;  /* 0x00000074009c8947 */ /* 0x002fea0003800000 */
.L_x_135:
[----:B------:R-:W2:Y:S01]  /*1e00*/  LDS.128 R4, [R4+0x180] ;  /* 0x0001800004047984 */ /* 0x000ea20000000c00 */
[----:B---3--:R-:W-:Y:S01]  /*1e10*/  ISETP.GE.AND P0, PT, R40, 0x1, PT ;  /* 0x000000012800780c */ /* 0x008fe20003f06270 */
[----:B-1----:R-:W-:Y:S01]  /*1e20*/  VIADD R2, R2, 0x100 ;  /* 0x0000010002027836 */ /* 0x002fe20000000000 */
[----:B------:R-:W-:Y:S01]  /*1e30*/  @!PT LDS RZ, [RZ] ;  /* 0x00000000fffff984 */ /* 0x000fe20000000800 */
[----:B------:R-:W-:Y:S01]  /*1e40*/  @!PT LDS RZ, [RZ] ;  /* 0x00000000fffff984 */ /* 0x000fe20000000800 */
[----:B------:R-:W-:Y:S01]  /*1e50*/  @!PT LDS RZ, [RZ] ;  /* 0x00000000fffff984 */ /* 0x000fe20000000800 */
[----:B------:R-:W-:Y:S01]  /*1e60*/  @!PT LDS RZ, [RZ] ;  /* 0x00000000fffff984 */ /* 0x000fe20000000800 */
[----:B------:R1:W-:Y:S06]  /*1e70*/  MEMBAR.ALL.CTA ;  /* 0x0000000000007992 */ /* 0x0003ec0000008000 */
[----:B-1----:R-:W1:Y:S01]  /*1e80*/  FENCE.VIEW.ASYNC.S ;  /* 0x00000000000073c6 */ /* 0x002e620000000000 */
[----:B------:R-:W-:-:S04]  /*1e90*/  PRMT R2, RZ, 0x654, R2 ;  /* 0x00000654ff027816 */ /* 0x000fc80000000002 */
[----:B-1----:R1:W-:Y:S01]  /*1ea0*/  SYNCS.ARRIVE.TRANS64.RED.A1T0 RZ, [R2+URZ], RZ ;  /* 0x000000ff02ff79a7 */ /* 0x0023e200081004ff */
[----:B--2---:R-:W-:-:S13]  /*1eb0*/  LOP3.LUT P2, RZ, R6, 0x1, RZ, 0xc0, !PT ;  /* 0x0000000106ff7812 */ /* 0x004fda000784c0ff */
[----:B------:R-:W-:Y:S01]  /*1ec0*/  @P2 SHF.R.U32.HI R3, RZ, 0x10, R5 ;  /* 0x00000010ff032819 */ /* 0x000fe20000011605 */
[----:B------:R-:W-:Y:S01]  /*1ed0*/  VOTEU.ANY UP0, P2 ;  /* 0x0000000000ff7886 */ /* 0x000fe20001000100 */
[----:B------:R-:W-:Y:S02]  /*1ee0*/  @P2 MOV R10, R4 ;  /* 0x00000004000a2202 */ /* 0x000fe40000000f00 */
[----:B------:R-:W-:Y:S02]  /*1ef0*/  @P2 R2UR.BROADCAST UR8, R3 ;  /* 0x00000000030822ca */ /* 0x000fe400008e0000 */
[----:B------:R-:W-:-:S11]  /*1f00*/  @P2 LOP3.LUT R9, R5, 0xffff, RZ, 0xc0, !PT ;  /* 0x0000ffff05092812 */ /* 0x000fd600078ec0ff */
[----:B------:R-:W-:Y:S01]  /*1f10*/  @UP0 UMOV UR36, UR8 ;  /* 0x0000000800240c82 */ /* 0x000fe20008000000 */
[----:B-1----:R-:W-:Y:S05]  /*1f20*/  @!P0 BRA `(.L_x_34) ;  /* 0x0000000000b88947 */ /* 0x002fea0003800000 */
[----:B------:R-:W4:Y:S01]  /*1f30*/  LDC.64 R4, c[0x0][0xb18] ;  /* 0x0002c600ff047b82 */ /* 0x000f220000000a00 */
[----:B------:R-:W-:-:S07]  /*1f40*/  ISETP.NE.AND P3, PT, R40, 0x1, PT ;  /* 0x000000012800780c */ /* 0x000fce0003f65270 */
[----:B------:R-:W1:Y:S08]  /*1f50*/  LDC.64 R6, c[0x0][0xb10] ;  /* 0x0002c400ff067b82 */ /* 0x000e700000000a00 */
[----:B------:R-:W2:Y:S08]  /*1f60*/  LDC R14, c[0x0][0xb20] ;  /* 0x0002c800ff0e7b82 */ /* 0x000eb00000000800 */
[----:B------:R-:W3:Y:S01]  /*1f70*/  LDC R15, c[0x0][0xb0c] ;  /* 0x0002c300ff0f7b82 */ /* 0x000ee20000000800 */
[----:B----4-:R-:W-:Y:S01]  /*1f80*/  IMAD.HI.U32 R19, R0, R5, RZ ;  /* 0x0000000500137227 */ /* 0x010fe200078e00ff */
[----:B------:R-:W-:-:S03]  /*1f90*/  ISETP.NE.AND P0, PT, R4, 0x1, PT ;  /* 0x000000010400780c */ /* 0x000fc60003f05270 */
[----:B------:R-:W-:-:S03]  /*1fa0*/  IMAD.HI.U32 R5, R9, R5, RZ ;  /* 0x0000000509057227 */ /* 0x000fc600078e00ff */
[----:B------:R-:W4:Y:S01]  /*1fb0*/  LDC.64 R2, c[0x0][0xb28] ;  /* 0x0002ca00ff027b82 */ /* 0x000f220000000a00 */
[----:B-1----:R-:W-:-:S04]  /*1fc0*/  IMAD.HI.U32 R20, R8, R6, RZ ;  /* 0x0000000608147227 */ /* 0x002fc800078e00ff */
[----:B------:R-:W-:Y:S01]  /*1fd0*/  IMAD.HI.U32 R21, R10, R6, RZ ;  /* 0x000000060a157227 */ /* 0x000fe200078e00ff */
[----:B------:R-:W-:Y:S02]  /*1fe0*/  SHF.R.U32.HI R20, RZ, R7, R20 ;  /* 0x00000007ff147219 */ /* 0x000fe40000011614 */
[-C--:B--2---:R-:W-:Y:S02]  /*1ff0*/  SHF.R.U32.HI R19, RZ, R14.reuse, R19 ;  /* 0x0000000eff137219 */ /* 0x084fe40000011613 */
[----:B------:R-:W-:Y:S02]  /*2000*/  SHF.R.U32.HI R5, RZ, R14, R5 ;  /* 0x0000000eff057219 */ /* 0x000fe40000011605 */
[----:B------:R-:W-:Y:S02]  /*2010*/  SEL R19, R0, R19, !P0 ;  /* 0x0000001300137207 */ /* 0x000fe40004000000 */
[----:B------:R-:W-:Y:S02]  /*2020*/  SHF.R.U32.HI R21, RZ, R7, R21 ;  /* 0x00000007ff157219 */ /* 0x000fe40000011615 */
[----:B---3--:R-:W-:-:S02]  /*2030*/  ISETP.NE.AND P1, PT, R15, 0x1, PT ;  /* 0x000000010f00780c */ /* 0x008fc40003f25270 */
[----:B------:R-:W-:Y:S02]  /*2040*/  SEL R5, R9, R5, !P0 ;  /* 0x0000000509057207 */ /* 0x000fe40004000000 */
[----:B------:R-:W-:Y:S02]  /*2050*/  SEL R20, R8, R20, !P1 ;  /* 0x0000001408147207 */ /* 0x000fe40004800000 */
[----:B------:R-:W-:Y:S01]  /*2060*/  SEL R21, R10, R21, !P1 ;  /* 0x000000150a157207 */ /* 0x000fe20004800000 */
[----:B----4-:R-:W-:-:S04]  /*2070*/  IMAD.HI.U32 R18, R19, R2, RZ ;  /* 0x0000000213127227 */ /* 0x010fc800078e00ff */
        /* <DEDUP_REMOVED lines=10> */
[----:B------:R-:W-:-:S04]  /*2120*/  @!P0 IMAD.HI.U32 R7, R21, R2, RZ ;  /* 0x0000000215078227 */ /* 0x000fc800078e00ff */
[----:B------:R-:W-:Y:S01]  /*2130*/  IMAD.MOV R2, RZ, RZ, -R6 ;  /* 0x000000ffff027224 */ /* 0x000fe200078e0a06 */
[----:B------:R-:W-:Y:S02]  /*2140*/  @!P0 SHF.R.U32.HI R3, RZ, R3, R7 ;  /* 0x00000003ff038219 */ /* 0x000fe40000011607 */
[----:B------:R-:W-:Y:S01]  /*2150*/  IADD3 R7, PT, PT, -R5, RZ, RZ ;  /* 0x000000ff05077210 */ /* 0x000fe20007ffe1ff */
[----:B------:R-:W-:Y:S01]  /*2160*/  IMAD R2, R40, R2, R5 ;  /* 0x0000000228027224 */ /* 0x000fe200078e0205 */
        /* <DEDUP_REMOVED lines=10> */
.L_x_34:
[----:B------:R-:W1:Y:S02]  /*2210*/  LDCU UR8, c[0x0][0xb30] ;  /* 0x00016600ff0877ac */ /* 0x000e640008000800 */
[----:B-1----:R-:W-:-:S09]  /*2220*/  UISETP.NE.AND UP0, UPT, UR8, 0x1, UPT ;  /* 0x000000010800788c */ /* 0x002fd2000bf05270 */
[----:B------:R-:W-:Y:S05]  /*2230*/  BRA.U UP0, `(.L_x_35) ;  /* 0x0000000100407547 */ /* 0x000fea000b800000 */
[----:B------:R-:W1:Y:S08]  /*2240*/  LDC.64 R4, c[0x0][0xb10] ;  /* 0x0002c400ff047b82 */ /* 0x000e700000000a00 */
[----:B------:R-:W2:Y:S08]  /*2250*/  LDC.64 R2, c[0x0][0xb18] ;  /* 0x0002c600ff027b82 */ /* 0x000eb00000000a00 */
[----:B------:R-:W3:Y:S08]  /*2260*/  LDC R6, c[0x0][0xb20] ;  /* 0x0002c800ff067b82 */ /* 0x000ef00000000800 */
[----:B------:R-:W4:Y:S01]  /*2270*/  LDC R7, c[0x0][0xb0c] ;  /* 0x0002c300ff077b82 */ /* 0x000f220000000800 */
[----:B-1----:R-:W-:-:S05]  /*2280*/  IMAD.HI.U32 R4, R10, R4, RZ ;  /* 0x000000040a047227 */ /* 0x002fca00078e00ff */
[----:B------:R-:W-:Y:S01]  /*2290*/  SHF.R.U32.HI R4, RZ, R5, R4 ;  /* 0x00000005ff047219 */ /* 0x000fe20000011604 */
[----:B--2---:R-:W-:Y:S01]  /*22a0*/  IMAD.HI.U32 R3, R9, R3, RZ ;  /* 0x0000000309037227 */ /* 0x004fe200078e00ff */
[----:B------:R-:W-:-:S04]  /*22b0*/  ISETP.NE.AND P0, PT, R2, 0x1, PT ;  /* 0x000000010200780c */ /* 0x000fc80003f05270 */
[----:B---3--:R-:W-:-:S04]  /*22c0*/  SHF.R.U32.HI R3, RZ, R6, R3 ;  /* 0x00000006ff037219 */ /* 0x008fc80000011603 */
[----:B------:R-:W-:Y:S02]  /*22d0*/  SEL R3, R9, R3, !P0 ;  /* 0x0000000309037207 */ /* 0x000fe40004000000 */
[----:B----4-:R-:W-:-:S04]  /*22e0*/  ISETP.NE.AND P1, PT, R7, 0x1, PT ;  /* 0x000000010700780c */ /* 0x010fc80003f25270 */
[----:B------:R-:W-:-:S05]  /*22f0*/  SEL R4, R10, R4, !P1 ;  /* 0x000000040a047207 */ /* 0x000fca0004800000 */
[----:B------:R-:W-:Y:S02]  /*2300*/  IMAD.IADD R5, R3, 0x1, -R4 ;  /* 0x0000000103057824 */ /* 0x000fe400078e0a04 */
[----:B------:R-:W-:Y:S02]  /*2310*/  IMAD.IADD R3, R4, 0x1, -R3 ;  /* 0x0000000104037824 */ /* 0x000fe400078e0a03 */
[----:B------:R-:W-:Y:S02]  /*2320*/  IMAD R10, R5, R7, R10 ;  /* 0x00000007050a7224 */ /* 0x000fe400078e020a */
[----:B------:R-:W-:-:S07]  /*2330*/  IMAD R9, R3, R2, R9 ;  /* 0x0000000203097224 */ /* 0x000fce00078e0209 */
.L_x_35:
[----:B------:R-:W-:Y:S01]  /*2340*/  VIADD R16, R16, 0x1 ;  /* 0x0000000110107836 */ /* 0x000fe20000000000 */
[----:B------:R-:W-:Y:S01]  /*2350*/  PLOP3.LUT P1, PT, PT, PT, PT, 0x80, 0x8 ;  /* 0x000000000008781c */ /* 0x000fe20003f2f070 */
[----:B------:R-:W-:Y:S02]  /*2360*/  IMAD.IADD R15, R10, 0x1, R95 ;  /* 0x000000010a0f7824 */ /* 0x000fe400078e025f */
[----:B------:R-:W-:Y:S01]  /*2370*/  IMAD.IADD R14, R9, 0x1, R94 ;  /* 0x00000001090e7824 */ /* 0x000fe200078e025e */
[----:B------:R-:W-:-:S04]  /*2380*/  ISETP.NE.AND P0, PT, R16, 0x2, PT ;  /* 0x000000021000780c */ /* 0x000fc80003f05270 */
[----:B------:R-:W-:Y:S02]  /*2390*/  SEL R2, RZ, 0x1, P0 ;  /* 0x00000001ff027807 */ /* 0x000fe40000000000 */
[----:B------:R-:W-:Y:S02]  /*23a0*/  SEL R16, R16, RZ, P0 ;  /* 0x000000ff10107207 */ /* 0x000fe40000000000 */
[----:B------:R-:W-:Y:S01]  /*23b0*/  LOP3.LUT R13, R13, R2, RZ, 0x3c, !PT ;  /* 0x000000020d0d7212 */ /* 0x000fe200078e3cff */
[----:B------:R-:W-:Y:S06]  /*23c0*/  @P2 BRA `(.L_x_36) ;  /* 0xfffffff000982947 */ /* 0x000fec000383ffff */
[----:B------:R-:W-:Y:S01]  /*23d0*/  UIADD3 UR4, UPT, UPT, UR4, 0x50, URZ ;  /* 0x0000005004047890 */ /* 0x000fe2000fffe0ff */
[----:B------:R-:W-:-:S03]  /*23e0*/  SHF.L.U32 R2, R17, 0x1f, RZ ;  /* 0x0000001f11027819 */ /* 0x000fc600000006ff */
[----:B------:R-:W-:-:S09]  /*23f0*/  ULEA UR5, UR6, UR4, 0x3 ;  /* 0x0000000406057291 */ /* 0x000fd2000f8e18ff */
[----:B------:R-:W1:Y:S02]  /*2400*/  SYNCS.PHASECHK.TRANS64.TRYWAIT P0, [UR5], R2 ;  /* 0x00000002ff0075a7 */ /* 0x000e640008001105 */
[----:B-1----:R-:W-:Y:S05]  /*2410*/  @!P0 BRA `(.L_x_37) ;  /* 0x0000007000288947 */ /* 0x002fea0003800000 */
.L_x_137:
[----:B------:R-:W-:-:S04]  /*2420*/  UIADD3 UR6, UPT, UPT, UR6, 0x1, URZ ;  /* 0x0000000106067890 */ /* 0x000fc8000fffe0ff */
[----:B------:R-:W-:-:S04]  /*2430*/  UISETP.NE.AND UP0, UPT, UR6, 0xa, UPT ;  /* 0x0000000a0600788c */ /* 0x000fc8000bf05270 */
[----:B------:R-:W-:Y:S02]  /*2440*/  USEL UR7, URZ, 0x1, UP0 ;  /* 0x00000001ff077887 */ /* 0x000fe40008000000 */
[----:B------:R-:W-:-:S04]  /*2450*/  USEL UR6, UR6, URZ, UP0 ;  /* 0x000000ff06067287 */ /* 0x000fc80008000000 */
[----:B------:R-:W-:Y:S01]  /*2460*/  ULEA UR5, UR6, UR4, 0x3 ;  /* 0x0000000406057291 */ /* 0x000fe2000f8e18ff */
[----:B-1----:R-:W-:-:S04]  /*2470*/  LOP3.LUT R2, R17, UR7, RZ, 0x3c, !PT ;  /* 0x0000000711027c12 */ /* 0x002fc8000f8e3cff */
[----:B------:R-:W-:-:S04]  /*2480*/  SHF.L.U32 R3, R2, 0x1f, RZ ;  /* 0x0000001f02037819 */ /* 0x000fc800000006ff */
[----:B------:R-:W1:Y:S02]  /*2490*/  SYNCS.PHASECHK.TRANS64.TRYWAIT P0, [UR5], R3 ;  /* 0x00000003ff0075a7 */ /* 0x000e640008001105 */
[----:B-1----:R-:W-:Y:S05]  /*24a0*/  @!P0 BRA `(.L_x_38) ;  /* 0x00000070001c8947 */ /* 0x002fea0003800000 */
.L_x_139:
[----:B------:R-:W-:-:S04]  /*24b0*/  UIADD3 UR6, UPT, UPT, UR6, 0x1, URZ ;  /* 0x0000000106067890 */ /* 0x000fc8000fffe0ff */
[----:B------:R-:W-:-:S04]  /*24c0*/  UISETP.NE.AND UP0, UPT, UR6, 0xa, UPT ;  /* 0x0000000a0600788c */ /* 0x000fc8000bf05270 */
[----:B------:R-:W-:Y:S02]  /*24d0*/  USEL UR7, URZ, 0x1, UP0 ;  /* 0x00000001ff077887 */ /* 0x000fe40008000000 */
[----:B------:R-:W-:-:S04]  /*24e0*/  USEL UR6, UR6, URZ, UP0 ;  /* 0x000000ff06067287 */ /* 0x000fc80008000000 */
[----:B------:R-:W-:Y:S01]  /*24f0*/  ULEA UR5, UR6, UR4, 0x3 ;  /* 0x0000000406057291 */ /* 0x000fe2000f8e18ff */
[----:B------:R-:W-:-:S04]  /*2500*/  LOP3.LUT R2, R2, UR7, RZ, 0x3c, !PT ;  /* 0x0000000702027c12 */ /* 0x000fc8000f8e3cff */
[----:B-1----:R-:W-:-:S04]  /*2510*/  SHF.L.U32 R3, R2, 0x1f, RZ ;  /* 0x0000001f02037819 */ /* 0x002fc800000006ff */
[----:B------:R-:W1:Y:S02]  /*2520*/  SYNCS.PHASECHK.TRANS64.TRYWAIT P0, [UR5], R3 ;  /* 0x00000003ff0075a7 */ /* 0x000e640008001105 */
[----:B-1----:R-:W-:Y:S05]  /*2530*/  @!P0 BRA `(.L_x_39) ;  /* 0x0000007000108947 */ /* 0x002fea0003800000 */
.L_x_141:
        /* <DEDUP_REMOVED lines=9> */
.L_x_143:
        /* <DEDUP_REMOVED lines=9> */
.L_x_145:
        /* <DEDUP_REMOVED lines=9> */
.L_x_147:
        /* <DEDUP_REMOVED lines=9> */
.L_x_149:
        /* <DEDUP_REMOVED lines=9> */
.L_x_151:
        /* <DEDUP_REMOVED lines=9> */
.L_x_153:
[----:B------:R-:W-:-:S04]  /*28a0*/  UIADD3 UR6, UPT, UPT, UR6, 0x1, URZ ;  /* 0x0000000106067890 */ /* 0x000fc8000fffe0ff */
[----:B------:R-:W-:-:S04]  /*28b0*/  UISETP.NE.AND UP0, UPT, UR6, 0xa, UPT ;  /* 0x0000000a0600788c */ /* 0x000fc8000bf05270 */
[----:B------:R-:W-:Y:S02]  /*28c0*/  USEL UR5, URZ, 0x1, UP0 ;  /* 0x00000001ff057887 */ /* 0x000fe40008000000 */
[----:B------:R-:W-:-:S04]  /*28d0*/  USEL UR6, UR6, URZ, UP0 ;  /* 0x000000ff06067287 */ /* 0x000fc80008000000 */
[----:B------:R-:W-:Y:S01]  /*28e0*/  ULEA UR6, UR6, UR4, 0x3 ;  /* 0x0000000406067291 */ /* 0x000fe2000f8e18ff */
[----:B------:R-:W-:-:S04]  /*28f0*/  LOP3.LUT R2, R2, UR5, RZ, 0x3c, !PT ;  /* 0x0000000502027c12 */ /* 0x000fc8000f8e3cff */
[----:B------:R-:W-:Y:S01]  /*2900*/  SHF.L.U32 R2, R2, 0x1f, RZ ;  /* 0x0000001f02027819 */ /* 0x000fe200000006ff */
[----:B-1--4-:R-:W-:-:S07]  /*2910*/  IMAD.U32 R0, RZ, RZ, UR6 ;  /* 0x00000006ff007e24 */ /* 0x012fce000f8e00ff */
.L_x_46:
[----:B-1----:R1:W2:Y:S02]  /*2920*/  SYNCS.PHASECHK.TRANS64.TRYWAIT P0, [R0+URZ], R2 ;  /* 0x00000002000075a7 */ /* 0x0022a400080011ff */
[----:B--2---:R-:W-:Y:S05]  /*2930*/  @!P0 NANOSLEEP.SYNCS 0x989680 ;  /* 0x009896800000895d */ /* 0x004fea0003900000 */
[----:B------:R-:W2:Y:S02]  /*2940*/  @!P0 SYNCS.PHASECHK.TRANS64 P0, [R0+URZ], R2 ;  /* 0x00000002000085a7 */ /* 0x000ea400080010ff */
[----:B--2---:R-:W-:Y:S05]  /*2950*/  @P0 EXIT ;  /* 0x000000000000094d */ /* 0x004fea0003800000 */
[----:B------:R-:W-:Y:S05]  /*2960*/  BRA `(.L_x_46) ;  /* 0xfffffffc00ec7947 */ /* 0x000fea000383ffff */
.L_x_18:
[----:B------:R-:W-:-:S04]  /*2970*/  UISETP.NE.AND UP1, UPT, UR37, URZ, UPT ;  /* 0x000000ff2500728c */ /* 0x000fc8000bf25270 */
[----:B------:R-:W-:-:S09]  /*2980*/  UISETP.NE.OR UP1, UPT, UR8, 0x1, UP1 ;  /* 0x000000010800788c */ /* 0x000fd20008f25670 */
[----:B------:R-:W-:Y:S05]  /*2990*/  BRA.U UP1, `(.L_x_47) ;  /* 0x0000000501487547 */ /* 0x000fea000b800000 */
[----:B------:R-:W-:Y:S01]  /*29a0*/  ISETP.NE.AND P2, PT, R2, RZ, PT ;  /* 0x000000ff0200720c */ /* 0x000fe20003f45270 */
[----:B------:R-:W-:Y:S01]  /*29b0*/  IMAD.MOV.U32 R12, RZ, RZ, 0x1 ;  /* 0x00000001ff0c7424 */ /* 0x000fe200078e00ff */
[----:B------:R-:W-:Y:S02]  /*29c0*/  CS2R R10, SRZ ;  /* 0x00000000000a7805 */ /* 0x000fe4000001ff00 */
[----:B------:R-:W-:Y:S01]  /*29d0*/  CS2R R8, SRZ ;  /* 0x0000000000087805 */ /* 0x000fe2000001ff00 */
[----:B------:R-:W-:Y:S01]  /*29e0*/  UMOV UR4, 0x400 ;  /* 0x0000040000047882 */ /* 0x000fe20000000000 */
[----:B------:R-:W-:Y:S01]  /*29f0*/  UMOV UR6, URZ ;  /* 0x000000ff00067c82 */ /* 0x000fe20008000000 */
[----:B------:R-:W-:-:S12]  /*2a00*/  ULEA UR37, UR37, UR4, 0x18 ;  /* 0x0000000425257291 */ /* 0x000fd8000f8ec0ff */
.L_x_51:
[----:B------:R-:W-:Y:S02]  /*2a10*/  LEA R0, R8, UR37, 0x3 ;  /* 0x0000002508007c11 */ /* 0x000fe4000f8e18ff */
[----:B------:R-:W-:-:S03]  /*2a20*/  SHF.L.U32 R4, R9, 0x1f, RZ ;  /* 0x0000001f09047819 */ /* 0x000fc600000006ff */
[----:B------:R-:W-:Y:S01]  /*2a30*/  VIADD R5, R0, 0x160 ;  /* 0x0000016000057836 */ /* 0x000fe20000000000 */
[----:B------:R-:W1:Y:S02]  /*2a40*/  SYNCS.PHASECHK.TRANS64.TRYWAIT P0, [R0+URZ+0x150], R4 ;  /* 0x00015004000075a7 */ /* 0x000e6400080011ff */
[----:B-1----:R-:W-:Y:S05]  /*2a50*/  @!P0 BRA `(.L_x_48) ;  /* 0x0000006c00708947 */ /* 0x002fea0003800000 */
.L_x_154:
[----:B------:R-:W-:Y:S01]  /*2a60*/  ULEA UR5, UR6, UR37, 0x3 ;  /* 0x0000002506057291 */ /* 0x000fe2000f8e18ff */
[----:B-1----:R-:W-:Y:S01]  /*2a70*/  PRMT R0, RZ, 0x654, R5 ;  /* 0x00000654ff007816 */ /* 0x002fe20000000005 */
[----:B------:R-:W-:Y:S01]  /*2a80*/  @!P2 IMAD.MOV.U32 R4, RZ, RZ, 0x10 ;  /* 0x00000010ff04a424 */ /* 0x000fe200078e00ff */
[----:B------:R-:W-:Y:S01]  /*2a90*/  SHF.L.U32 R5, R12, 0x1f, RZ ;  /* 0x0000001f0c057819 */ /* 0x000fe200000006ff */
[----:B------:R-:W-:Y:S01]  /*2aa0*/  UIADD3 UR4, UPT, UPT, UR5, 0xf0, URZ ;  /* 0x000000f005047890 */ /* 0x000fe2000fffe0ff */
[----:B------:R1:W-:Y:S05]  /*2ab0*/  SYNCS.ARRIVE.TRANS64.RED.A1T0 RZ, [R0+URZ], RZ ;  /* 0x000000ff00ff79a7 */ /* 0x0003ea00081004ff */
[----:B------:R-:W-:Y:S01]  /*2ac0*/  IMAD.U32 R6, RZ, RZ, UR4 ;  /* 0x00000004ff067e24 */ /* 0x000fe2000f8e00ff */
[----:B------:R-:W2:Y:S04]  /*2ad0*/  SYNCS.PHASECHK.TRANS64.TRYWAIT P0, [UR5+0x100], R5 ;  /* 0x00010005ff0075a7 */ /* 0x000ea80008001105 */
[----:B------:R-:W-:Y:S01]  /*2ae0*/  PRMT R6, R2, 0x654, R6 ;  /* 0x0000065402067816 */ /* 0x000fe20000000006 */
[----:B-12---:R-:W-:Y:S06]  /*2af0*/  @!P0 BRA `(.L_x_49) ;  /* 0x0000006c005c8947 */ /* 0x006fec0003800000 */
.L_x_156:
[----:B------:R-:W-:Y:S01]  /*2b00*/  ULEA UR4, UR6, UR37, 0x4 ;  /* 0x0000002506047291 */ /* 0x000fe2000f8e20ff */
[----:B------:R-:W-:Y:S01]  /*2b10*/  SEL R3, R6, R3, !P2 ;  /* 0x0000000306037207 */ /* 0x000fe20005000000 */
[----:B------:R-:W-:Y:S01]  /*2b20*/  UIADD3 UR5, UPT, UPT, UR5, 0xf0, URZ ;  /* 0x000000f005057890 */ /* 0x000fe2000fffe0ff */
[----:B-1----:R-:W-:Y:S01]  /*2b30*/  LEA R0, R11, UR37, 0x3 ;  /* 0x000000250b007c11 */ /* 0x002fe2000f8e18ff */
[----:B------:R-:W-:Y:S01]  /*2b40*/  UIADD3 UR4, UPT, UPT, UR4, 0x180, URZ ;  /* 0x0000018004047890 */ /* 0x000fe2000fffe0ff */
[----:B------:R1:W-:Y:S01]  /*2b50*/  @!P2 SYNCS.ARRIVE.TRANS64.RED RZ, [R3+URZ], R4 ;  /* 0x0000000403ffa9a7 */ /* 0x0003e200080004ff */
[----:B------:R-:W-:Y:S01]  /*2b60*/  UIADD3 UR6, UPT, UPT, UR6, 0x1, URZ ;  /* 0x0000000106067890 */ /* 0x000fe2000fffe0ff */
[----:B------:R-:W-:-:S03]  /*2b70*/  VIADD R8, R8, 0x1 ;  /* 0x0000000108087836 */ /* 0x000fc60000000000 */
[----:B------:R-:W-:Y:S02]  /*2b80*/  UISETP.NE.AND UP0, UPT, UR6, 0x2, UPT ;  /* 0x000000020600788c */ /* 0x000fe4000bf05270 */
[----:B------:R-:W-:Y:S01]  /*2b90*/  ISETP.NE.AND P0, PT, R8, 0x2, PT ;  /* 0x000000020800780c */ /* 0x000fe20003f05270 */
[----:B------:R-:W-:Y:S06]  /*2ba0*/  UGETNEXTWORKID.BROADCAST [UR4], [UR5] ;  /* 0x00000000040073ca */ /* 0x000fec0008000100 */
[----:B------:R-:W-:Y:S02]  /*2bb0*/  USEL UR4, URZ, 0x1, UP0 ;  /* 0x00000001ff047887 */ /* 0x000fe40008000000 */
[----:B------:R-:W-:-:S04]  /*2bc0*/  USEL UR6, UR6, URZ, UP0 ;  /* 0x000000ff06067287 */ /* 0x000fc80008000000 */
[----:B------:R-:W-:Y:S02]  /*2bd0*/  LOP3.LUT R12, R12, UR4, RZ, 0x3c, !PT ;  /* 0x000000040c0c7c12 */ /* 0x000fe4000f8e3cff */
[----:B-1----:R-:W-:-:S04]  /*2be0*/  SHF.L.U32 R4, R10, 0x1f, RZ ;  /* 0x0000001f0a047819 */ /* 0x002fc800000006ff */
[----:B------:R-:W1:Y:S02]  /*2bf0*/  SYNCS.PHASECHK.TRANS64.TRYWAIT P1, [R0+URZ+0xf0], R4 ;  /* 0x0000f004000075a7 */ /* 0x000e6400080211ff */
[----:B-1----:R-:W-:Y:S05]  /*2c00*/  @!P1 BRA `(.L_x_50) ;  /* 0x0000006c00309947 */ /* 0x002fea0003800000 */
.L_x_157:
[C---:B-1----:R-:W-:Y:S01]  /*2c10*/  LEA R4, R11.reuse, UR37, 0x4 ;  /* 0x000000250b047c11 */ /* 0x042fe2000f8e20ff */
[----:B------:R-:W-:Y:S01]  /*2c20*/  VIADD R0, R0, 0x100 ;  /* 0x0000010000007836 */ /* 0x000fe20000000000 */
[----:B------:R-:W-:Y:S01]  /*2c30*/  SEL R8, R8, RZ, P0 ;  /* 0x000000ff08087207 */ /* 0x000fe20000000000 */
[----:B------:R-:W-:-:S03]  /*2c40*/  VIADD R11, R11, 0x1 ;  /* 0x000000010b0b7836 */ /* 0x000fc60000000000 */
[----:B------:R-:W1:Y:S01]  /*2c50*/  LDS.128 R4, [R4+0x180] ;  /* 0x0001800004047984 */ /* 0x000e620000000c00 */
[----:B------:R-:W-:Y:S02]  /*2c60*/  PRMT R0, RZ, 0x654, R0 ;  /* 0x00000654ff007816 */ /* 0x000fe40000000000 */
[C---:B------:R-:W-:Y:S01]  /*2c70*/  ISETP.NE.AND P1, PT, R11.reuse, 0x2, PT ;  /* 0x000000020b00780c */ /* 0x040fe20003f25270 */
[----:B------:R-:W-:Y:S01]  /*2c80*/  @!PT LDS RZ, [RZ] ;  /* 0x00000000fffff984 */ /* 0x000fe20000000800 */
[----:B------:R-:W-:Y:S01]  /*2c90*/  @!PT LDS RZ, [RZ] ;  /* 0x00000000fffff984 */ /* 0x000fe20000000800 */
[----:B------:R-:W-:Y:S01]  /*2ca0*/  @!PT LDS RZ, [RZ] ;  /* 0x00000000fffff984 */ /* 0x000fe20000000800 */
[----:B------:R-:W-:Y:S01]  /*2cb0*/  @!PT LDS RZ, [RZ] ;  /* 0x00000000fffff984 */ /* 0x000fe20000000800 */
[----:B------:R2:W-:Y:S06]  /*2cc0*/  MEMBAR.ALL.CTA ;  /* 0x0000000000007992 */ /* 0x0005ec0000008000 */
[----:B--2---:R-:W2:Y:S01]  /*2cd0*/  FENCE.VIEW.ASYNC.S ;  /* 0x00000000000073c6 */ /* 0x004ea20000000000 */
[----:B------:R-:W-:Y:S01]  /*2ce0*/  SEL R11, R11, RZ, P1 ;  /* 0x000000ff0b0b7207 */ /* 0x000fe20000800000 */
[----:B--2---:R2:W-:Y:S01]  /*2cf0*/  SYNCS.ARRIVE.TRANS64.RED.A1T0 RZ, [R0+URZ], RZ ;  /* 0x000000ff00ff79a7 */ /* 0x0045e200081004ff */
[----:B-1----:R-:W-:-:S02]  /*2d00*/  LOP3.LUT P3, RZ, R6, 0x1, RZ, 0xc0, !PT ;  /* 0x0000000106ff7812 */ /* 0x002fc4000786c0ff */
[----:B------:R-:W-:-:S04]  /*2d10*/  SEL R4, RZ, 0x1, P1 ;  /* 0x00000001ff047807 */ /* 0x000fc80000800000 */
[----:B------:R-:W-:Y:S02]  /*2d20*/  LOP3.LUT R10, R10, R4, RZ, 0x3c, !PT ;  /* 0x000000040a0a7212 */ /* 0x000fe400078e3cff */
[----:B--2---:R-:W-:-:S04]  /*2d30*/  SEL R0, RZ, 0x1, P0 ;  /* 0x00000001ff007807 */ /* 0x004fc80000000000 */
[----:B------:R-:W-:Y:S01]  /*2d40*/  LOP3.LUT R9, R9, R0, RZ, 0x3c, !PT ;  /* 0x0000000009097212 */ /* 0x000fe200078e3cff */
[----:B------:R-:W-:Y:S06]  /*2d50*/  @P3 BRA `(.L_x_51) ;  /* 0xfffffffc002c3947 */ /* 0x000fec000383ffff */
[----:B------:R-:W-:Y:S01]  /*2d60*/  ULEA UR5, UR6, UR37, 0x3 ;  /* 0x0000002506057291 */ /* 0x000fe2000f8e18ff */
[----:B------:R-:W-:-:S08]  /*2d70*/  SHF.L.U32 R2, R12, 0x1f, RZ ;  /* 0x0000001f0c027819 */ /* 0x000fd000000006ff */
[----:B------:R-:W1:Y:S02]  /*2d80*/  SYNCS.PHASECHK.TRANS64 P0, [UR5+0x100], R2 ;  /* 0x00010002ff0075a7 */ /* 0x000e640008001005 */
[----:B-1----:R-:W-:Y:S05]  /*2d90*/  @P0 BRA `(.L_x_52) ;  /* 0x0000000000080947 */ /* 0x002fea0003800000 */
[----:B------:R-:W1:Y:S02]  /*2da0*/  SYNCS.PHASECHK.TRANS64.TRYWAIT P0, [UR5+0x100], R2 ;  /* 0x00010002ff0075a7 */ /* 0x000e640008001105 */
[----:B-1----:R-:W-:Y:S05]  /*2db0*/  @!P0 BRA `(.L_x_53) ;  /* 0x0000006800d88947 */ /* 0x002fea0003800000 */
.L_x_52:
[----:B------:R-:W-:-:S04]  /*2dc0*/  UIADD3 UR4, UPT, UPT, UR6, 0x1, URZ ;  /* 0x0000000106047890 */ /* 0x000fc8000fffe0ff */
[----:B------:R-:W-:-:S04]  /*2dd0*/  UISETP.NE.AND UP0, UPT, UR4, 0x2, UPT ;  /* 0x000000020400788c */ /* 0x000fc8000bf05270 */
[----:B------:R-:W-:Y:S02]  /*2de0*/  USEL UR7, URZ, 0x1, UP0 ;  /* 0x00000001ff077887 */ /* 0x000fe40008000000 */
[----:B------:R-:W-:-:S04]  /*2df0*/  USEL UR4, UR4, URZ, UP0 ;  /* 0x000000ff04047287 */ /* 0x000fc80008000000 */
[----:B------:R-:W-:Y:S01]  /*2e00*/  ULEA UR4, UR4, UR37, 0x3 ;  /* 0x0000002504047291 */ /* 0x000fe2000f8e18ff */
[----:B-1----:R-:W-:-:S04]  /*2e10*/  LOP3.LUT R2, R12, UR7, RZ, 0x3c, !PT ;  /* 0x000000070c027c12 */ /* 0x002fc8000f8e3cff */
[----:B------:R-:W-:-:S04]  /*2e20*/  SHF.L.U32 R0, R2, 0x1f, RZ ;  /* 0x0000001f02007819 */ /* 0x000fc800000006ff */
[----:B------:R-:W1:Y:S02]  /*2e30*/  SYNCS.PHASECHK.TRANS64 P0, [UR4+0x100], R0 ;  /* 0x00010000ff0075a7 */ /* 0x000e640008001004 */
[----:B-1----:R-:W-:Y:S05]  /*2e40*/  @P0 EXIT ;  /* 0x000000000000094d */ /* 0x002fea0003800000 */
[----:B------:R-:W-:Y:S02]  /*2e50*/  SHF.L.U32 R2, R2, 0x1f, RZ ;  /* 0x0000001f02027819 */ /* 0x000fe400000006ff */
[----:B------:R-:W-:-:S07]  /*2e60*/  MOV R0, UR4 ;  /* 0x0000000400007c02 */ /* 0x000fce0008000f00 */
.L_x_54:
[----:B-1----:R1:W2:Y:S02]  /*2e70*/  SYNCS.PHASECHK.TRANS64.TRYWAIT P0, [R0+URZ+0x100], R2 ;  /* 0x00010002000075a7 */ /* 0x0022a400080011ff */
[----:B--2---:R-:W-:Y:S05]  /*2e80*/  @!P0 NANOSLEEP.SYNCS 0x989680 ;  /* 0x009896800000895d */ /* 0x004fea0003900000 */
[----:B------:R-:W2:Y:S02]  /*2e90*/  @!P0 SYNCS.PHASECHK.TRANS64 P0, [R0+URZ+0x100], R2 ;  /* 0x00010002000085a7 */ /* 0x000ea400080010ff */
[----:B--2---:R-:W-:Y:S05]  /*2ea0*/  @P0 EXIT ;  /* 0x000000000000094d */ /* 0x004fea0003800000 */
[----:B------:R-:W-:Y:S05]  /*2eb0*/  BRA `(.L_x_54) ;  /* 0xfffffffc00ec7947 */ /* 0x000fea000383ffff */
.L_x_47:
[----:B------:R-:W-:-:S09]  /*2ec0*/  UISETP.NE.AND UP1, UPT, UR8, URZ, UPT ;  /* 0x000000ff0800728c */ /* 0x000fd2000bf25270 */
[----:B------:R-:W-:Y:S05]  /*2ed0*/  BRA.U UP1, `(.L_x_55) ;  /* 0x0000000d01947547 */ /* 0x000fea000b800000 */
[----:B------:R-:W-:Y:S01]  /*2ee0*/  UMOV UR4, 0x40 ;  /* 0x0000004000047882 */ /* 0x000fe20000000000 */
[----:B------:R-:W-:Y:S01]  /*2ef0*/  NOP ;  /* 0x0000000000007918 */ /* 0x000fe20000000000 */
[----:B------:R-:W-:Y:S01]  /*2f00*/  ULEA UR4, UR37, UR4, 0x18 ;  /* 0x0000000425047291 */ /* 0x000fe2000f8ec0ff */
[----:B------:R-:W-:Y:S02]  /*2f10*/  UMOV UR5, 0x400 ;  /* 0x0000040000057882 */ /* 0x000fe40000000000 */
[----:B------:R-:W-:-:S06]  /*2f20*/  ULEA UR37, UR37, UR5, 0x18 ;  /* 0x0000000525257291 */ /* 0x000fcc000f8ec0ff */
[----:B------:R-:W1:Y:S02]  /*2f30*/  LDS.U8 R0, [UR4+0x1c] ;  /* 0x00001c04ff007984 */ /* 0x000e640008000000 */
[----:B-1----:R-:W-:-:S13]  /*2f40*/  ISETP.NE.AND P0, PT, R0, RZ, PT ;  /* 0x000000ff0000720c */ /* 0x002fda0003f05270 */
[----:B------:R-:W-:Y:S05]  /*2f50*/  @P0 BRA `(.L_x_56) ;  /* 0x0000000000580947 */ /* 0x000fea0003800000 */
[----:B------:R-:W-:-:S13]  /*2f60*/  ELECT P0, URZ, PT ;  /* 0x0000000000ff782f */ /* 0x000fda0003800000 */
[----:B------:R-:W-:Y:S05]  /*2f70*/  @!P0 BRA `(.L_x_57) ;  /* 0x0000000000608947 */ /* 0x000fea0003800000 */
[----:B------:R-:W-:Y:S01]  /*2f80*/  UMOV UR5, 0x10 ;  /* 0x0000001000057882 */ /* 0x000fe20000000000 */
[----:B------:R-:W-:Y:S01]  /*2f90*/  HFMA2 R0, -RZ, RZ, 0, 5.9604644775390625e-08 ;  /* 0x00000001ff007431 */ /* 0x000fe200000001ff */
[----:B------:R-:W-:-:S03]  /*2fa0*/  MOV R2, 0xffff ;  /* 0x0000ffff00027802 */ /* 0x000fc60000000f00 */
[----:B------:R-:W-:Y:S04]  /*2fb0*/  DEPBAR.LE SB1, 0x36 ;  /* 0x00009d800000791a */ /* 0x000fe80000000000 */
[----:B------:R-:W1:Y:S02]  /*2fc0*/  UTCATOMSWS.FIND_AND_SET.ALIGN UP0, UR5, UR5 ;  /* 0x00000005000575e3 */ /* 0x000e640008000800 */
[----:B-1----:R-:W-:Y:S01]  /*2fd0*/  MOV R3, UR5 ;  /* 0x0000000500037c02 */ /* 0x002fe20008000f00 */
[----:B------:R-:W-:Y:S06]  /*2fe0*/  BRA.U UP0, `(.L_x_58) ;  /* 0x0000000100187547 */ /* 0x000fec000b800000 */
.L_x_59:
[----:B------:R-:W-:Y:S05]  /*2ff0*/  NANOSLEEP 0x64 ;  /* 0x000000640000795d */ /* 0x000fea0003800000 */
[----:B------:R-:W-:-:S05]  /*3000*/  UMOV UR5, 0x10 ;  /* 0x0000001000057882 */ /* 0x000fca0000000000 */
[----:B------:R-:W-:Y:S04]  /*3010*/  DEPBAR.LE SB1, 0x36 ;  /* 0x00009d800000791a */ /* 0x000fe80000000000 */
[----:B------:R-:W1:Y:S02]  /*3020*/  UTCATOMSWS.FIND_AND_SET.ALIGN UP0, UR5, UR5 ;  /* 0x00000005000575e3 */ /* 0x000e640008000800 */
[----:B-1----:R-:W-:Y:S01]  /*3030*/  MOV R3, UR5 ;  /* 0x0000000500037c02 */ /* 0x002fe20008000f00 */
[----:B------:R-:W-:Y:S05]  /*3040*/  BRA.U !UP0, `(.L_x_59) ;  /* 0xfffffffd08e87547 */ /* 0x000fea000b83ffff */
.L_x_58:
[-C--:B------:R-:W-:Y:S02]  /*3050*/  SHF.L.U32 R2, R2, R3.reuse, RZ ;  /* 0x0000000302027219 */ /* 0x080fe400000006ff */
[----:B------:R-:W-:Y:S01]  /*3060*/  SHF.L.U32 R0, R0, R3, RZ ;  /* 0x0000000300007219 */ /* 0x000fe200000006ff */
[----:B------:R-:W-:Y:S02]  /*3070*/  IMAD.SHL.U32 R3, R3, 0x20, RZ ;  /* 0x0000002003037824 */ /* 0x000fe400078e00ff */
[----:B------:R1:W-:Y:S04]  /*3080*/  ATOMS.OR RZ, [UR4+0x14], R2 ;  /* 0x00001402ffff798c */ /* 0x0003e8000b000004 */
[----:B------:R1:W-:Y:S04]  /*3090*/  ATOMS.OR RZ, [UR4+0x18], R0 ;  /* 0x00001800ffff798c */ /* 0x0003e8000b000004 */
[----:B------:R1:W-:Y:S01]  /*30a0*/  STS [UR37+0x1a0], R3 ;  /* 0x0001a003ff007988 */ /* 0x0003e20008000825 */
[----:B------:R-:W-:Y:S05]  /*30b0*/  BRA `(.L_x_57) ;  /* 0x0000000000107947 */ /* 0x000fea0003800000 */
.L_x_56:
[----:B------:R-:W-:Y:S02]  /*30c0*/  MOV R0, 0xffffffff ;  /* 0xffffffff00007802 */ /* 0x000fe40000000f00 */
[----:B------:R-:W-:-:S03]  /*30d0*/  MOV R2, 0x3100 ;  /* 0x0000310000027802 */ /* 0x000fc60000000f00 */
[----:B------:R1:W-:Y:S04]  /*30e0*/  STS [UR37+0x1a0], R0 ;  /* 0x0001a000ff007988 */ /* 0x0003e80008000825 */
[----:B-1-3-5:R-:W-:Y:S05]  /*30f0*/  CALL.REL.NOINC `($__internal_1_$__cuda_sm10x_tcgen05_guardrail_trap_phase_invalid_during_alloc) ;  /* 0x00000070001c7944 */ /* 0x02afea0003c00000 */
.L_x_57:
[----:B------:R-:W-:Y:S05]  /*3100*/  WARPSYNC.ALL ;  /* 0x0000000000007948 */ /* 0x000fea0003800000 */
[----:B------:R-:W2:Y:S01]  /*3110*/  S2UR UR6, SR_CgaCtaId ;  /* 0x00000000000679c3 */ /* 0x000ea20000008800 */
[----:B------:R-:W-:Y:S01]  /*3120*/  UMOV UR4, 0x400 ;  /* 0x0000040000047882 */ /* 0x000fe20000000000 */
[----:B------:R-:W-:-:S06]  /*3130*/  NOP ;  /* 0x0000000000007918 */ /* 0x000fcc0000000000 */
[----:B------:R-:W-:Y:S06]  /*3140*/  BAR.ARV 0x6, 0xa0 ;  /* 0x0182800000007b1d */ /* 0x000fec0000002000 */
[----:B------:R-:W4:Y:S01]  /*3150*/  LDCU UR7, c[0x0][0x38c] ;  /* 0x00007180ff0777ac */ /* 0x000f220008000800 */
[----:B------:R-:W-:Y:S01]  /*3160*/  IMAD.MOV.U32 R11, RZ, RZ, 0x1 ;  /* 0x00000001ff0b7424 */ /* 0x000fe200078e00ff */
[----:B------:R-:W-:Y:S01]  /*3170*/  CS2R R8, SRZ ;  /* 0x0000000000087805 */ /* 0x000fe2000001ff00 */
[----:B------:R-:W-:Y:S01]  /*3180*/  IMAD.MOV.U32 R10, RZ, RZ, RZ ;  /* 0x000000ffff0a7224 */ /* 0x000fe200078e00ff */
[----:B------:R-:W-:Y:S01]  /*3190*/  UMOV UR18, URZ ;  /* 0x000000ff00127c82 */ /* 0x000fe20008000000 */
[----:B------:R-:W-:Y:S01]  /*31a0*/  UMOV UR17, URZ ;  /* 0x000000ff00117c82 */ /* 0x000fe20008000000 */
[----:B------:R-:W-:Y:S01]  /*31b0*/  UMOV UR22, 0x0 ;  /* 0x0000000000167882 */ /* 0x000fe20000000000 */
[----:B------:R-:W-:Y:S01]  /*31c0*/  UMOV UR23, 0x4400010 ;  /* 0x0440001000177882 */ /* 0x000fe20000000000 */
[----:B------:R-:W-:Y:S01]  /*31d0*/  UMOV UR20, 0x0 ;  /* 0x0000000000147882 */ /* 0x000fe20000000000 */
[----:B------:R-:W-:Y:S01]  /*31e0*/  UMOV UR21, 0x4400010 ;  /* 0x0440001000157882 */ /* 0x000fe20000000000 */
[----:B--2---:R-:W-:Y:S01]  /*31f0*/  ULEA UR6, UR6, UR4, 0x18 ;  /* 0x0000000406067291 */ /* 0x004fe2000f8ec0ff */
[----:B------:R-:W2:Y:S03]  /*3200*/  LDCU UR4, c[0x0][0x38c] ;  /* 0x00007180ff0477ac */ /* 0x000ea60008000800 */
[----:B------:R-:W-:-:S02]  /*3210*/  UIADD3 UR11, UPT, UPT, UR6, 0x6400, URZ ;  /* 0x00006400060b7890 */ /* 0x000fc4000fffe0ff */
[----:B----4-:R-:W-:-:S03]  /*3220*/  UIADD3 UR7, UPT, UPT, UR7, 0x3f, URZ ;  /* 0x0000003f07077890 */ /* 0x010fc6000fffe0ff */
[----:B-1----:R-:W1:Y:S01]  /*3230*/  LDS R0, [UR6+0x1a0] ;  /* 0x0001a006ff007984 */ /* 0x002e620008000800 */
[----:B------:R-:W-:Y:S02]  /*3240*/  UIADD3 UR12, UPT, UPT, UR6, 0x10400, URZ ;  /* 0x00010400060c7890 */ /* 0x000fe4000fffe0ff */
[----:B------:R-:W-:Y:S02]  /*3250*/  USHF.R.S32.HI UR5, URZ, 0x1f, UR7 ;  /* 0x0000001fff057899 */ /* 0x000fe40008011407 */
[----:B------:R-:W-:Y:S02]  /*3260*/  USHF.R.U32.HI UR11, URZ, 0x4, UR11 ;  /* 0x00000004ff0b7899 */ /* 0x000fe4000801160b */
[----:B------:R-:W-:Y:S02]  /*3270*/  ULEA.HI UR5, UR5, UR7, URZ, 0x6 ;  /* 0x0000000705057291 */ /* 0x000fe4000f8f30ff */
[----:B------:R-:W-:Y:S02]  /*3280*/  USHF.R.U32.HI UR12, URZ, 0x4, UR12 ;  /* 0x00000004ff0c7899 */ /* 0x000fe4000801160c */
[----:B------:R-:W-:-:S02]  /*3290*/  USHF.R.S32.HI UR5, URZ, 0x6, UR5 ;  /* 0x00000006ff057899 */ /* 0x000fc40008011405 */
[----:B------:R-:W-:Y:S02]  /*32a0*/  ULOP3.LUT UR11, UR11, 0x3fff, URZ, 0xc0, !UPT ;  /* 0x00003fff0b0b7892 */ /* 0x000fe4000f8ec0ff */
[----:B------:R-:W-:Y:S02]  /*32b0*/  UISETP.LT.AND UP0, UPT, UR5, 0x1, UPT ;  /* 0x000000010500788c */ /* 0x000fe4000bf01270 */
[----:B------:R-:W-:Y:S02]  /*32c0*/  ULOP3.LUT UR12, UR12, 0x3fff, URZ, 0xc0, !UPT ;  /* 0x00003fff0c0c7892 */ /* 0x000fe4000f8ec0ff */
[----:B------:R-:W-:Y:S02]  /*32d0*/  USEL UR10, UR5, 0x1, !UP0 ;  /* 0x00000001050a7887 */ /* 0x000fe4000c000000 */
[----:B------:R-:W-:Y:S02]  /*32e0*/  ULOP3.LUT UR11, UR11, 0x10000, URZ, 0xfc, !UPT ;  /* 0x000100000b0b7892 */ /* 0x000fe4000f8efcff */
[----:B------:R-:W-:-:S02]  /*32f0*/  ULOP3.LUT UR12, UR12, 0x10000, URZ, 0xfc, !UPT ;  /* 0x000100000c0c7892 */ /* 0x000fc4000f8efcff */
[----:B------:R-:W-:Y:S02]  /*3300*/  UIADD3 UR10, UPT, UPT, -UR10, URZ, URZ ;  /* 0x000000ff0a0a7290 */ /* 0x000fe4000fffe1ff */
[----:B--2---:R-:W-:Y:S01]  /*3310*/  UISETP.GE.AND UP3, UPT, UR4, 0x1, UPT ;  /* 0x000000010400788c */ /* 0x004fe2000bf66270 */
[----:B-1----:R-:W-:-:S15]  /*3320*/  R2UR UR19, R0 ;  /* 0x00000000001372ca */ /* 0x002fde00000e0000 */
.L_x_66:
[----:B------:R-:W-:Y:S02]  /*3330*/  LEA R0, R10, UR6, 0x3 ;  /* 0x000000060a007c11 */ /* 0x000fe4000f8e18ff */
[----:B------:R-:W-:Y:S02]  /*3340*/  SHF.L.U32 R2, R9, 0x1f, RZ ;  /* 0x0000001f09027819 */ /* 0x000fe400000006ff */
[----:B------:R-:W-:Y:S01]  /*3350*/  PLOP3.LUT P0, PT, PT, PT, UP3, 0x80, 0x8 ;  /* 0x000000000008781c */ /* 0x000fe20003f0f038 */
[----:B------:R-:W-:Y:S01]  /*3360*/  VIADD R3, R0, 0x100 ;  /* 0x0000010000037836 */ /* 0x000fe20000000000 */
[----:B-1----:R-:W1:Y:S02]  /*3370*/  SYNCS.PHASECHK.TRANS64.TRYWAIT P1, [R0+URZ+0xf0], R2 ;  /* 0x0000f002000075a7 */ /* 0x002e6400080211ff */
[----:B-1--4-:R-:W-:Y:S09]  /*3380*/  @!P1 BRA `(.L_x_60) ;  /* 0x00000064007c9947 */ /* 0x012ff20003800000 */
.L_x_159:
[----:B------:R-:W-:Y:S01]  /*3390*/  LEA R4, R10, UR6, 0x4 ;  /* 0x000000060a047c11 */ /* 0x000fe2000f8e20ff */
[----:B------:R-:W-:Y:S01]  /*33a0*/  @UP3 ULEA UR4, UR17, UR6, 0x3 ;  /* 0x0000000611043291 */ /* 0x000fe2000f8e18ff */
[----:B------:R-:W-:Y:S01]  /*33b0*/  PLOP3.LUT P2, PT, PT, PT, PT, 0x80, 0x8 ;  /* 0x000000000008781c */ /* 0x000fe20003f4f070 */
[----:B------:R-:W-:Y:S01]  /*33c0*/  ULEA UR8, UR18, UR6, 0x3 ;  /* 0x0000000612087291 */ /* 0x000fe2000f8e18ff */
[----:B------:R-:W-:Y:S02]  /*33d0*/  PRMT R3, RZ, 0x654, R3 ;  /* 0x00000654ff037816 */ /* 0x000fe40000000003 */
[----:B------:R-:W2:Y:S01]  /*33e0*/  LDS.128 R4, [R4+0x180] ;  /* 0x0001800004047984 */ /* 0x000ea20000000c00 */
[----:B-1----:R-:W-:Y:S02]  /*33f0*/  @P0 SHF.L.U32 R2, R8, 0x1f, RZ ;  /* 0x0000001f08020819 */ /* 0x002fe400000006ff */
[----:B------:R-:W-:Y:S01]  /*3400*/  SHF.L.U32 R0, R11, 0x1f, RZ ;  /* 0x0000001f0b007819 */ /* 0x000fe200000006ff */
[----:B------:R-:W-:Y:S01]  /*3410*/  @!PT LDS RZ, [RZ] ;  /* 0x00000000fffff984 */ /* 0x000fe20000000800 */
[----:B------:R-:W-:Y:S01]  /*3420*/  @!PT LDS RZ, [RZ] ;  /* 0x00000000fffff984 */ /* 0x000fe20000000800 */
[----:B------:R-:W-:Y:S01]  /*3430*/  @!PT LDS RZ, [RZ] ;  /* 0x00000000fffff984 */ /* 0x000fe20000000800 */
[----:B------:R-:W-:Y:S01]  /*3440*/  @!PT LDS RZ, [RZ] ;  /* 0x00000000fffff984 */ /* 0x000fe20000000800 */
[----:B------:R1:W-:Y:S06]  /*3450*/  MEMBAR.ALL.CTA ;  /* 0x0000000000007992 */ /* 0x0003ec0000008000 */
[----:B-1----:R-:W1:Y:S02]  /*3460*/  FENCE.VIEW.ASYNC.S ;  /* 0x00000000000073c6 */ /* 0x002e640000000000 */
[----:B-1----:R1:W-:Y:S01]  /*3470*/  SYNCS.ARRIVE.TRANS64.RED.A1T0 RZ, [R3+URZ], RZ ;  /* 0x000000ff03ff79a7 */ /* 0x0023e200081004ff */
[----:B------:R1:W4:Y:S01]  /*3480*/  @P0 SYNCS.PHASECHK.TRANS64.TRYWAIT P2, [UR4], R2 ;  /* 0x00000002ff0005a7 */ /* 0x0003220008041104 */
[----:B------:R-:W-:Y:S01]  /*3490*/  ULEA.HI UR4, UR18, UR18, URZ, 0x1 ;  /* 0x0000001212047291 */ /* 0x000fe2000f8f08ff */
[----:B--2---:R-:W-:-:S03]  /*34a0*/  LOP3.LUT P1, RZ, R6, 0x1, RZ, 0xc0, !PT ;  /* 0x0000000106ff7812 */ /* 0x004fc6000782c0ff */
[----:B------:R-:W-:Y:S02]  /*34b0*/  USHF.L.U32 UR9, UR4, 0x7, URZ ;  /* 0x0000000704097899 */ /* 0x000fe400080006ff */
[----:B------:R-:W-:Y:S02]  /*34c0*/  ULOP3.LUT UR4, UR4, 0xffe, URZ, 0xc0, !UPT ;  /* 0x00000ffe04047892 */ /* 0x000fe4000f8ec0ff */
[----:B------:R-:W-:Y:S02]  /*34d0*/  ULOP3.LUT UR9, UR9, 0xffffff00, URZ, 0xc0, !UPT ;  /* 0xffffff0009097892 */ /* 0x000fe4000f8ec0ff */
[----:B------:R-:W-:Y:S02]  /*34e0*/  UIADD3 UR4, UPT, UPT, -UR4, UR18, URZ ;  /* 0x0000001204047290 */ /* 0x000fe4000fffe1ff */
[----:B------:R-:W-:Y:S01]  /*34f0*/  UIADD3 UR9, UPT, UPT, UR19, UR9, URZ ;  /* 0x0000000913097290 */ /* 0x000fe2000fffe0ff */
[----:B------:R-:W2:Y:S03]  /*3500*/  SYNCS.PHASECHK.TRANS64.TRYWAIT P0, [UR8+0x130], R0 ;  /* 0x00013000ff0075a7 */ /* 0x000ea60008001108 */
[----:B------:R-:W-:Y:S01]  /*3510*/  ULEA UR9, UR4, UR9, 0x14 ;  /* 0x0000000904097291 */ /* 0x000fe2000f8ea0ff */
[----:B-12-4-:R-:W-:Y:S11]  /*3520*/  @!P0 BRA `(.L_x_61) ;  /* 0x0000006400288947 */ /* 0x016ff60003800000 */
.L_x_161:
[----:B------:R-:W-:Y:S01]  /*3530*/  IADD3 R10, PT, PT, R10, 0x1, RZ ;  /* 0x000000010a0a7810 */ /* 0x000fe20007ffe0ff */
[----:B------:R-:W-:Y:S06]  /*3540*/  BRA.U !UP3, `(.L_x_62) ;  /* 0x000000010b987547 */ /* 0x000fec000b800000 */
[----:B------:R-:W-:Y:S01]  /*3550*/  UPLOP3.LUT UP4, UPT, UPT, UPT, UPT, 0x40, 0x4 ;  /* 0x000000000004789c */ /* 0x000fe20003f8e870 */
[----:B------:R-:W-:Y:S01]  /*3560*/  UMOV UR16, UR10 ;  /* 0x0000000a00107c82 */ /* 0x000fe20008000000 */
[----:B------:R-:W-:Y:S01]  /*3570*/  UMOV UR15, UR5 ;  /* 0x00000005000f7c82 */ /* 0x000fe20008000000 */
[----:B------:R-:W-:-:S08]  /*3580*/  UMOV UR14, UR17 ;  /* 0x00000011000e7c82 */ /* 0x000fd00008000000 */
.L_x_65:
[----:B------:R-:W-:Y:S02]  /*3590*/  UIADD3 UR16, UPT, UPT, UR16, 0x1, URZ ;  /* 0x0000000110107890 */ /* 0x000fe4000fffe0ff */
[----:B--2---:R-:W-:Y:S02]  /*35a0*/  ULEA UR7, UR14, UR6, 0x3 ;  /* 0x000000060e077291 */ /* 0x004fe4000f8e18ff */
[----:B------:R-:W-:Y:S01]  /*35b0*/  UISETP.NE.AND UP0, UPT, UR16, URZ, UPT ;  /* 0x000000ff1000728c */ /* 0x000fe2000bf05270 */
[----:B----4-:R-:W-:Y:S10]  /*35c0*/  @P2 BRA `(.L_x_63) ;  /* 0x00000000000c2947 */ /* 0x010ff40003800000 */
[----:B-1----:R-:W-:Y:S04]  /*35d0*/  SHF.L.U32 R2, R8, 0x1f, RZ ;  /* 0x0000001f08027819 */ /* 0x002fe800000006ff */
[----:B------:R-:W1:Y:S02]  /*35e0*/  SYNCS.PHASECHK.TRANS64.TRYWAIT P0, [UR7], R2 ;  /* 0x00000002ff0075a7 */ /* 0x000e640008001107 */
[----:B-1----:R-:W-:Y:S05]  /*35f0*/  @!P0 BRA `(.L_x_64) ;  /* 0x00000064000c8947 */ /* 0x002fea0003800000 */
.L_x_63:
[----:B------:R-:W-:Y:S01]  /*3600*/  UISETP.NE.AND UP1, UPT, UR15, 0x1, UPT ;  /* 0x000000010f00788c */ /* 0x000fe2000bf25270 */
[----:B------:R-:W-:Y:S01]  /*3610*/  PLOP3.LUT P2, PT, PT, PT, PT, 0x80, 0x8 ;  /* 0x000000000008781c */ /* 0x000fe20003f4f070 */
[----:B------:R-:W-:Y:S02]  /*3620*/  UIADD3 UR17, UPT, UPT, UR14, 0x1, URZ ;  /* 0x000000010e117890 */ /* 0x000fe4000fffe0ff */
[----:B------:R-:W-:Y:S02]  /*3630*/  ULEA UR24, UR14, UR12, 0xa ;  /* 0x0000000c0e187291 */ /* 0x000fe4000f8e50ff */
[----:B------:R-:W-:Y:S01]  /*3640*/  UISETP.NE.AND UP2, UPT, UR17, 0xa, UPT ;  /* 0x0000000a1100788c */ /* 0x000fe2000bf45270 */
[----:B------:R-:W-:Y:S01]  /*3650*/  PLOP3.LUT P0, PT, PT, PT, UP1, 0x80, 0x8 ;  /* 0x000000000008781c */ /* 0x000fe20003f0f018 */
[----:B------:R-:W-:Y:S02]  /*3660*/  ULEA UR26, UR14, UR11, 0x8 ;  /* 0x0000000b0e1a7291 */ /* 0x000fe4000f8e40ff */
[----:B------:R-:W-:Y:S02]  /*3670*/  USEL UR13, URZ, 0x1, UP2 ;  /* 0x00000001ff0d7887 */ /* 0x000fe40009000000 */
[----:B------:R-:W-:Y:S02]  /*3680*/  USEL UR17, UR17, URZ, UP2 ;  /* 0x000000ff11117287 */ /* 0x000fe40009000000 */
[----:B------:R-:W-:Y:S02]  /*3690*/  UIADD3 UR30, UPT, UPT, UR24, 0x2, URZ ;  /* 0x00000002181e7890 */ /* 0x000fe4000fffe0ff */
[----:B------:R-:W-:Y:S01]  /*36a0*/  @UP1 ULEA UR4, UR17, UR6, 0x3 ;  /* 0x0000000611041291 */ /* 0x000fe2000f8e18ff */
[----:B------:R-:W-:Y:S01]  /*36b0*/  LOP3.LUT R8, R8, UR13, RZ, 0x3c, !PT ;  /* 0x0000000d08087c12 */ /* 0x000fe2000f8e3cff */
[----:B------:R-:W-:Y:S02]  /*36c0*/  UIADD3 UR28, UPT, UPT, UR26, 0x2, URZ ;  /* 0x000000021a1c7890 */ /* 0x000fe4000fffe0ff */
[----:B------:R-:W-:Y:S01]  /*36d0*/  UIADD3 UR7, UPT, UPT, UR7, 0x50, URZ ;  /* 0x0000005007077890 */ /* 0x000fe2000fffe0ff */
[----:B-1----:R-:W-:Y:S01]  /*36e0*/  @P0 SHF.L.U32 R0, R8, 0x1f, RZ ;  /* 0x0000001f08000819 */ /* 0x002fe200000006ff */
[----:B------:R-:W-:Y:S01]  /*36f0*/  UMOV UR25, 0x80004020 ;  /* 0x8000402000197882 */ /* 0x000fe20000000000 */
[----:B------:R-:W-:Y:S01]  /*3700*/  UMOV UR27, 0x80004020 ;  /* 0x80004020001b7882 */ /* 0x000fe20000000000 */
[----:B------:R-:W-:Y:S01]  /*3710*/  UMOV UR31, 0x80004020 ;  /* 0x80004020001f7882 */ /* 0x000fe20000000000 */
[----:B------:R2:W4:Y:S01]  /*3720*/  @P0 SYNCS.PHASECHK.TRANS64.TRYWAIT P2, [UR4], R0 ;  /* 0x00000000ff0005a7 */ /* 0x0005220008041104 */
[----:B------:R-:W-:Y:S01]  /*3730*/  UIADD3 UR15, UPT, UPT, UR15, -0x1, URZ ;  /* 0xffffffff0f0f7890 */ /* 0x000fe2000fffe0ff */
[----:B------:R2:W-:Y:S01]  /*3740*/  UTCQMMA gdesc[UR26], gdesc[UR24], tmem[UR9], tmem[UR22], idesc[UR23], UP4 ;  /* 0x00ff16181a0075ea */ /* 0x0005e2000a000309 */
[----:B------:R-:W-:Y:S01]  /*3750*/  UPLOP3.LUT UP4, UPT, UPT, UPT, UPT, 0x80, 0x8 ;  /* 0x000000000008789c */ /* 0x000fe20003f8f070 */
[----:B------:R-:W-:Y:S01]  /*3760*/  UMOV UR29, 0x80004020 ;  /* 0x80004020001d7882 */ /* 0x000fe20000000000 */
[----:B------:R-:W-:Y:S01]  /*3770*/  UMOV UR14, UR17 ;  /* 0x00000011000e7c82 */ /* 0x000fe20008000000 */
[----:B------:R2:W-:Y:S01]  /*3780*/  UTCQMMA gdesc[UR28], gdesc[UR30], tmem[UR9], tmem[UR20], idesc[UR21], UPT ;  /* 0x00ff141e1c0075ea */ /* 0x0005e2000b800309 */
[----:B------:R2:W-:Y:S01]  /*3790*/  UTCBAR [UR7], URZ ;  /* 0x000000ff070073e9 */ /* 0x0005e200080000ff */
[----:B------:R-:W-:Y:S06]  /*37a0*/  BRA.U UP0, `(.L_x_65) ;  /* 0xfffffffd00787547 */ /* 0x000fec000b83ffff */
.L_x_62:
[----:B------:R-:W-:Y:S01]  /*37b0*/  UIADD3 UR18, UPT, UPT, UR18, 0x1, URZ ;  /* 0x0000000112127890 */ /* 0x000fe2000fffe0ff */
[C---:B------:R-:W-:Y:S01]  /*37c0*/  ISETP.NE.AND P0, PT, R10.reuse, 0x2, PT ;  /* 0x000000020a00780c */ /* 0x040fe20003f05270 */
[----:B------:R-:W-:Y:S02]  /*37d0*/  UIADD3 UR8, UPT, UPT, UR8, 0x110, URZ ;  /* 0x0000011008087890 */ /* 0x000fe4000fffe0ff */
[----:B------:R-:W-:Y:S01]  /*37e0*/  UISETP.NE.AND UP0, UPT, UR18, 0x4, UPT ;  /* 0x000000041200788c */ /* 0x000fe2000bf05270 */
[----:B-12---:R-:W-:Y:S02]  /*37f0*/  SEL R0, RZ, 0x1, P0 ;  /* 0x00000001ff007807 */ /* 0x006fe40000000000 */
[----:B------:R-:W-:Y:S01]  /*3800*/  SEL R10, R10, RZ, P0 ;  /* 0x000000ff0a0a7207 */ /* 0x000fe20000000000 */
[----:B------:R-:W-:Y:S01]  /*3810*/  USEL UR4, URZ, 0x1, UP0 ;  /* 0x00000001ff047887 */ /* 0x000fe20008000000 */
[----:B------:R-:W-:Y:S01]  /*3820*/  LOP3.LUT R9, R9, R0, RZ, 0x3c, !PT ;  /* 0x0000000009097212 */ /* 0x000fe200078e3cff */
[----:B------:R-:W-:Y:S01]  /*3830*/  USEL UR18, UR18, URZ, UP0 ;  /* 0x000000ff12127287 */ /* 0x000fe20008000000 */
[----:B------:R1:W-:Y:S03]  /*3840*/  UTCBAR [UR8], URZ ;  /* 0x000000ff080073e9 */ /* 0x0003e600080000ff */
[----:B------:R-:W-:Y:S01]  /*3850*/  LOP3.LUT R11, R11, UR4, RZ, 0x3c, !PT ;  /* 0x000000040b0b7c12 */ /* 0x000fe2000f8e3cff */
[----:B------:R-:W-:Y:S07]  /*3860*/  @P1 BRA `(.L_x_66) ;  /* 0xfffffff800b01947 */ /* 0x000fee000383ffff */
[----:B------:R-:W2:Y:S01]  /*3870*/  S2UR UR4, SR_CgaCtaId ;  /* 0x00000000000479c3 */ /* 0x000ea20000008800 */
[----:B------:R-:W-:Y:S01]  /*3880*/  ELECT P0, URZ, PT ;  /* 0x0000000000ff782f */ /* 0x000fe20003800000 */
[----:B------:R-:W-:Y:S01]  /*3890*/  IMAD.MOV.U32 R0, RZ, RZ, 0x1 ;  /* 0x00000001ff007424 */ /* 0x000fe200078e00ff */
[----:B------:R-:W-:Y:S01]  /*38a0*/  UIADD3 UR6, UPT, UPT, UR6, 0x130, URZ ;  /* 0x0000013006067890 */ /* 0x000fe2000fffe0ff */
[----:B------:R-:W-:Y:S01]  /*38b0*/  SHF.L.U32 R2, R11, 0x1f, RZ ;  /* 0x0000001f0b027819 */ /* 0x000fe200000006ff */
[----:B------:R-:W-:-:S03]  /*38c0*/  UMOV UR5, 0x40 ;  /* 0x0000004000057882 */ /* 0x000fc60000000000 */
[----:B------:R-:W-:Y:S01]  /*38d0*/  UVIRTCOUNT.DEALLOC.SMPOOL 0x80 ;  /* 0x000000800000784c */ /* 0x000fe20000000000 */
[----:B--2---:R-:W-:Y:S02]  /*38e0*/  ULEA UR4, UR4, UR5, 0x18 ;  /* 0x0000000504047291 */ /* 0x004fe4000f8ec0ff */
[----:B------:R-:W-:-:S07]  /*38f0*/  ULEA UR5, UR18, UR6, 0x3 ;  /* 0x0000000612057291 */ /* 0x000fce000f8e18ff */
[----:B------:R2:W-:Y:S02]  /*3900*/  @P0 STS.U8 [UR4+0x1c], R0 ;  /* 0x00001c00ff000988 */ /* 0x0005e40008000004 */
[----:B------:R-:W3:Y:S02]  /*3910*/  SYNCS.PHASECHK.TRANS64.TRYWAIT P0, [UR5], R2 ;  /* 0x00000002ff0075a7 */ /* 0x000ee40008001105 */
[----:B--23--:R-:W-:Y:S05]  /*3920*/  @!P0 BRA `(.L_x_67) ;  /* 0x0000006000588947 */ /* 0x00cfea0003800000 */
.L_x_164:
[----:B------:R-:W-:-:S04]  /*3930*/  UIADD3 UR7, UPT, UPT, UR18, 0x1, URZ ;  /* 0x0000000112077890 */ /* 0x000fc8000fffe0ff */
[----:B------:R-:W-:-:S04]  /*3940*/  UISETP.NE.AND UP0, UPT, UR7, 0x4, UPT ;  /* 0x000000040700788c */ /* 0x000fc8000bf05270 */
[----:B-1----:R-:W-:Y:S02]  /*3950*/  USEL UR8, URZ, 0x1, UP0 ;  /* 0x00000001ff087887 */ /* 0x002fe40008000000 */
[----:B------:R-:W-:-:S04]  /*3960*/  USEL UR7, UR7, URZ, UP0 ;  /* 0x000000ff07077287 */ /* 0x000fc80008000000 */
[----:B------:R-:W-:Y:S01]  /*3970*/  ULEA UR5, UR7, UR6, 0x3 ;  /* 0x0000000607057291 */ /* 0x000fe2000f8e18ff */
[----:B--2---:R-:W-:-:S04]  /*3980*/  LOP3.LUT R2, R11, UR8, RZ, 0x3c, !PT ;  /* 0x000000080b027c12 */ /* 0x004fc8000f8e3cff */
[----:B------:R-:W-:-:S04]  /*3990*/  SHF.L.U32 R3, R2, 0x1f, RZ ;  /* 0x0000001f02037819 */ /* 0x000fc800000006ff */
[----:B------:R-:W1:Y:S02]  /*39a0*/  SYNCS.PHASECHK.TRANS64.TRYWAIT P0, [UR5], R3 ;  /* 0x00000003ff0075a7 */ /* 0x000e640008001105 */
[----:B-1----:R-:W-:Y:S05]  /*39b0*/  @!P0 BRA `(.L_x_68) ;  /* 0x00000060004c8947 */ /* 0x002fea0003800000 */
.L_x_166:
        /* <DEDUP_REMOVED lines=9> */
.L_x_168:
[----:B------:R-:W-:-:S04]  /*3a50*/  UIADD3 UR7, UPT, UPT, UR7, 0x1, URZ ;  /* 0x0000000107077890 */ /* 0x000fc8000fffe0ff */
[----:B------:R-:W-:-:S04]  /*3a60*/  UISETP.NE.AND UP0, UPT, UR7, 0x4, UPT ;  /* 0x000000040700788c */ /* 0x000fc8000bf05270 */
[----:B------:R-:W-:Y:S02]  /*3a70*/  USEL UR5, URZ, 0x1, UP0 ;  /* 0x00000001ff057887 */ /* 0x000fe40008000000 */
[----:B------:R-:W-:-:S04]  /*3a80*/  USEL UR7, UR7, URZ, UP0 ;  /* 0x000000ff07077287 */ /* 0x000fc80008000000 */
[----:B------:R-:W-:Y:S01]  /*3a90*/  ULEA UR7, UR7, UR6, 0x3 ;  /* 0x0000000607077291 */ /* 0x000fe2000f8e18ff */
[----:B------:R-:W-:-:S04]  /*3aa0*/  LOP3.LUT R2, R2, UR5, RZ, 0x3c, !PT ;  /* 0x0000000502027c12 */ /* 0x000fc8000f8e3cff */
[----:B------:R-:W-:-:S04]  /*3ab0*/  SHF.L.U32 R2, R2, 0x1f, RZ ;  /* 0x0000001f02027819 */ /* 0x000fc800000006ff */
[----:B------:R-:W2:Y:S02]  /*3ac0*/  SYNCS.PHASECHK.TRANS64.TRYWAIT P0, [UR7], R2 ;  /* 0x00000002ff0075a7 */ /* 0x000ea40008001107 */
[----:B--2---:R-:W-:Y:S05]  /*3ad0*/  @!P0 BRA `(.L_x_70) ;  /* 0x0000006000348947 */ /* 0x004fea0003800000 */
.L_x_170:
[----:B------:R-:W-:Y:S01]  /*3ae0*/  NOP ;  /* 0x0000000000007918 */ /* 0x000fe20000000000 */
[----:B-1----:R-:W1:Y:S01]  /*3af0*/  LDS R0, [UR4+0x14] ;  /* 0x00001404ff007984 */ /* 0x002e620008000800 */
[----:B------:R-:W-:Y:S01]  /*3b00*/  ULOP3.LUT UR6, UR19, 0xffff, URZ, 0xc0, !UPT ;  /* 0x0000ffff13067892 */ /* 0x000fe2000f8ec0ff */
[----:B------:R-:W-:Y:S01]  /*3b10*/  UMOV UR8, 0xffff ;  /* 0x0000ffff00087882 */ /* 0x000fe20000000000 */
[----:B------:R-:W-:Y:S02]  /*3b20*/  UMOV UR5, 0x1 ;  /* 0x0000000100057882 */ /* 0x000fe40000000000 */
[----:B------:R-:W-:-:S04]  /*3b30*/  USHF.R.U32.HI UR6, URZ, 0x5, UR6 ;  /* 0x00000005ff067899 */ /* 0x000fc80008011606 */
[----:B------:R-:W-:Y:S02]  /*3b40*/  USHF.L.U32 UR8, UR8, UR6, URZ ;  /* 0x0000000608087299 */ /* 0x000fe400080006ff */
[----:B------:R-:W-:-:S04]  /*3b50*/  USHF.L.U32 UR5, UR5, UR6, URZ ;  /* 0x0000000605057299 */ /* 0x000fc800080006ff */
[----:B-1----:R-:W-:-:S04]  /*3b60*/  LOP3.LUT R0, R0, UR8, RZ, 0xc0, !PT ;  /* 0x0000000800007c12 */ /* 0x002fc8000f8ec0ff */
[----:B------:R-:W-:-:S13]  /*3b70*/  ISETP.NE.AND P0, PT, R0, UR8, PT ;  /* 0x0000000800007c0c */ /* 0x000fda000bf05270 */
[----:B------:R-:W-:Y:S05]  /*3b80*/  @P0 BRA `(.L_x_71) ;  /* 0x0000000000580947 */ /* 0x000fea0003800000 */
[----:B------:R-:W1:Y:S02]  /*3b90*/  LDS R0, [UR4+0x18] ;  /* 0x00001804ff007984 */ /* 0x000e640008000800 */
[----:B-1----:R-:W-:-:S04]  /*3ba0*/  LOP3.LUT R0, R0, UR5, RZ, 0xc0, !PT ;  /* 0x0000000500007c12 */ /* 0x002fc8000f8ec0ff */
[----:B------:R-:W-:-:S13]  /*3bb0*/  ISETP.NE.AND P0, PT, R0, UR5, PT ;  /* 0x0000000500007c0c */ /* 0x000fda000bf05270 */
[----:B------:R-:W-:Y:S05]  /*3bc0*/  @P0 BRA `(.L_x_72) ;  /* 0x00000000003c0947 */ /* 0x000fea0003800000 */
[----:B------:R-:W1:Y:S01]  /*3bd0*/  S2R R2, SR_LANEID ;  /* 0x0000000000027919 */ /* 0x000e620000000000 */
[----:B------:R-:W-:Y:S01]  /*3be0*/  ULOP3.LUT UR8, URZ, UR8, URZ, 0x33, !UPT ;  /* 0x00000008ff087292 */ /* 0x000fe2000f8e33ff */
[----:B------:R-:W-:Y:S02]  /*3bf0*/  VOTEU.ANY UR7, UPT, PT ;  /* 0x0000000000077886 */ /* 0x000fe400038e0100 */
[----:B------:R-:W-:-:S03]  /*3c00*/  UFLO.U32 UR7, UR7 ;  /* 0x00000007000772bd */ /* 0x000fc600080e0000 */
[----:B------:R-:W-:-:S04]  /*3c10*/  IMAD.U32 R0, RZ, RZ, UR8 ;  /* 0x00000008ff007e24 */ /* 0x000fc8000f8e00ff */
[----:B------:R2:W3:Y:S02]  /*3c20*/  REDUX UR6, R0 ;  /* 0x00000000000673c4 */ /* 0x0004e40000000000 */
[----:B------:R1:W-:Y:S02]  /*3c30*/  UTCATOMSWS.AND URZ, UR8 ;  /* 0x0000000800ff79e3 */ /* 0x0003e40008000000 */
[----:B-1----:R-:W-:Y:S02]  /*3c40*/  ISETP.EQ.U32.AND P0, PT, R2, UR7, PT ;  /* 0x0000000702007c0c */ /* 0x002fe4000bf02070 */
[----:B--2---:R-:W-:Y:S02]  /*3c50*/  LOP3.LUT R0, RZ, UR5, RZ, 0x33, !PT ;  /* 0x00000005ff007c12 */ /* 0x004fe4000f8e33ff */
[----:B---3--:R-:W-:Y:S02]  /*3c60*/  MOV R2, UR6 ;  /* 0x0000000600027c02 */ /* 0x008fe40008000f00 */
[----:B------:R-:W1:Y:S07]  /*3c70*/  REDUX UR5, R0 ;  /* 0x00000000000573c4 */ /* 0x000e6e0000000000 */
[----:B------:R2:W-:Y:S01]  /*3c80*/  @P0 ATOMS.AND RZ, [UR4+0x14], R2 ;  /* 0x00001402ffff098c */ /* 0x0005e2000a800004 */
[----:B-1----:R-:W-:-:S05]  /*3c90*/  IMAD.U32 R0, RZ, RZ, UR5 ;  /* 0x00000005ff007e24 */ /* 0x002fca000f8e00ff */
[----:B------:R2:W-:Y:S01]  /*3ca0*/  @P0 ATOMS.AND RZ, [UR4+0x18], R0 ;  /* 0x00001800ffff098c */ /* 0x0005e2000a800004 */
[----:B------:R-:W-:Y:S05]  /*3cb0*/  BRA `(.L_x_73) ;  /* 0x0000000000147947 */ /* 0x000fea0003800000 */
.L_x_72:
[----:B------:R-:W-:Y:S02]  /*3cc0*/  MOV R2, 0x3ce0 ;  /* 0x00003ce000027802 */ /* 0x000fe40000000f00 */
[----:B----45:R-:W-:Y:S05]  /*3cd0*/  CALL.REL.NOINC `($__internal_0_$__cuda_sm10x_tcgen05_guardrail_trap_col_being_dealloced_not_returned_by_alloc) ;  /* 0x0000006400187944 */ /* 0x030fea0003c00000 */
[----:B------:R-:W-:Y:S05]  /*3ce0*/  BRA `(.L_x_73) ;  /* 0x0000000000087947 */ /* 0x000fea0003800000 */
.L_x_71:
[----:B------:R-:W-:Y:S02]  /*3cf0*/  MOV R2, 0x3d10 ;  /* 0x00003d1000027802 */ /* 0x000fe40000000f00 */
[----:B----45:R-:W-:Y:S05]  /*3d00*/  CALL.REL.NOINC `($__internal_2_$__cuda_sm10x_tcgen05_guardrail_trap_unallocated_columns_being_dealloced) ;  /* 0x0000006400247944 */ /* 0x030fea0003c00000 */
.L_x_73:
[----:B------:R-:W-:Y:S01]  /*3d10*/  NOP ;  /* 0x0000000000007918 */ /* 0x000fe20000000000 */
[----:B------:R-:W-:Y:S05]  /*3d20*/  EXIT ;  /* 0x000000000000794d */ /* 0x000fea0003800000 */
.L_x_55:
[----:B------:R-:W-:-:S09]  /*3d30*/  UISETP.NE.OR UP2, UPT, UR8, 0x3, !UP2 ;  /* 0x000000030800788c */ /* 0x000fd2000d745670 */
[----:B------:R-:W-:Y:S05]  /*3d40*/  BRA.U UP2, `(.L_x_74) ;  /* 0x0000001102087547 */ /* 0x000fea000b800000 */
[----:B------:R-:W1:Y:S01]  /*3d50*/  LDC R0, c[0x0][0xb30] ;  /* 0x0002cc00ff007b82 */ /* 0x000e620000000800 */
[----:B------:R-:W2:Y:S01]  /*3d60*/  LDCU.64 UR8, c[0x0][0x888] ;  /* 0x00011100ff0877ac */ /* 0x000ea20008000a00 */
[----:B------:R-:W-:Y:S02]  /*3d70*/  HFMA2 R27, -RZ, RZ, 0, 0 ;  /* 0x00000000ff1b7431 */ /* 0x000fe400000001ff */
[----:B------:R-:W-:Y:S01]  /*3d80*/  IMAD.MOV.U32 R29, RZ, RZ, 0x1 ;  /* 0x00000001ff1d7424 */ /* 0x000fe200078e00ff */
[----:B------:R-:W-:Y:S01]  /*3d90*/  MOV R25, 0x1000 ;  /* 0x0000100000197802 */ /* 0x000fe20000000f00 */
[----:B------:R-:W4:Y:S01]  /*3da0*/  LDCU.64 UR4, c[0x0][0x890] ;  /* 0x00011200ff0477ac */ /* 0x000f220008000a00 */
[----:B------:R-:W-:Y:S01]  /*3db0*/  IMAD.MOV.U32 R28, RZ, RZ, RZ ;  /* 0x000000ffff1c7224 */ /* 0x000fe200078e00ff */
[----:B------:R-:W3:Y:S01]  /*3dc0*/  LDC R24, c[0x0][0x370] ;  /* 0x0000dc00ff187b82 */ /* 0x000ee20000000800 */
[----:B------:R-:W-:Y:S01]  /*3dd0*/  UMOV UR7, 0x400 ;  /* 0x0000040000077882 */ /* 0x000fe20000000000 */
[----:B------:R-:W-:-:S02]  /*3de0*/  UPLOP3.LUT UP1, UPT, UPT, UPT, UPT, 0x40, 0x4 ;  /* 0x000000000004789c */ /* 0x000fc40003f2e870 */
[----:B------:R-:W-:-:S04]  /*3df0*/  ULEA UR7, UR37, UR7, 0x18 ;  /* 0x0000000725077291 */ /* 0x000fc8000f8ec0ff */
[----:B------:R-:W3:Y:S01]  /*3e00*/  LDC R3, c[0x0][0xb0c] ;  /* 0x0002c300ff037b82 */ /* 0x000ee20000000800 */
[----:B------:R-:W-:Y:S02]  /*3e10*/  UIADD3 UR13, UPT, UPT, UR7, 0xb8, URZ ;  /* 0x000000b8070d7890 */ /* 0x000fe4000fffe0ff */
[----:B--2---:R-:W-:Y:S02]  /*3e20*/  UISETP.NE.U32.AND UP2, UPT, UR8, URZ, UPT ;  /* 0x000000ff0800728c */ /* 0x004fe4000bf45070 */
[----:B------:R-:W-:Y:S02]  /*3e30*/  UIADD3 UR33, UPT, UPT, UR7, 0xa0, URZ ;  /* 0x000000a007217890 */ /* 0x000fe4000fffe0ff */
[----:B----4-:R-:W-:Y:S01]  /*3e40*/  UISETP.NE.U32.AND UP3, UPT, UR4, URZ, UPT ;  /* 0x000000ff0400728c */ /* 0x010fe2000bf65070 */
[----:B------:R-:W2:Y:S01]  /*3e50*/  LDC R18, c[0x0][0xb20] ;  /* 0x0002c800ff127b82 */ /* 0x000ea20000000800 */
[----:B-1----:R-:W-:Y:S01]  /*3e60*/  ISETP.NE.AND P1, PT, R0, 0x1, PT ;  /* 0x000000010000780c */ /* 0x002fe20003f25270 */
[----:B------:R-:W-:-:S02]  /*3e70*/  UISETP.NE.AND.EX UP2, UPT, UR9, URZ, UPT, UP2 ;  /* 0x000000ff0900728c */ /* 0x000fc4000bf45320 */
[----:B------:R-:W-:Y:S02]  /*3e80*/  UIADD3 UR25, UPT, UPT, UR7, 0xa8, URZ ;  /* 0x000000a807197890 */ /* 0x000fe4000fffe0ff */
[----:B------:R-:W-:Y:S02]  /*3e90*/  UIADD3 UR17, UPT, UPT, UR7, 0xb0, URZ ;  /* 0x000000b007117890 */ /* 0x000fe4000fffe0ff */
[----:B------:R-:W1:Y:S01]  /*3ea0*/  LDC.64 R30, c[0x0][0x348] ;  /* 0x0000d200ff1e7b82 */ /* 0x000e620000000a00 */
[----:B------:R-:W-:Y:S02]  /*3eb0*/  UPRMT UR13, UR37, 0x654, UR13 ;  /* 0x00000654250d7896 */ /* 0x000fe4000800000d */
[----:B------:R-:W-:-:S05]  /*3ec0*/  UISETP.NE.AND.EX UP3, UPT, UR5, URZ, UPT, UP3 ;  /* 0x000000ff0500728c */ /* 0x000fca000bf65330 */
[----:B------:R-:W4:Y:S08]  /*3ed0*/  LDC.64 R16, c[0x0][0xb10] ;  /* 0x0002c400ff107b82 */ /* 0x000f300000000a00 */
[----:B------:R-:W1:Y:S08]  /*3ee0*/  LDC.64 R6, c[0x0][0xb18] ;  /* 0x0002c600ff067b82 */ /* 0x000e700000000a00 */
[----:B------:R-:W1:Y:S08]  /*3ef0*/  LDC.64 R4, c[0x0][0xb28] ;  /* 0x0002ca00ff047b82 */ /* 0x000e700000000a00 */
[----:B--23--:R-:W1:Y:S02]  /*3f00*/  LDC R19, c[0x0][0x374] ;  /* 0x0000dd00ff137b82 */ /* 0x00ce640000000800 */
.L_x_85:
[C---:B------:R-:W-:Y:S02]  /*3f10*/  LEA R0, R28.reuse, UR7, 0x3 ;  /* 0x000000071c007c11 */ /* 0x040fe4000f8e18ff */
[----:B------:R-:W-:Y:S02]  /*3f20*/  SHF.L.U32 R2, R27, 0x1f, RZ ;  /* 0x0000001f1b027819 */ /* 0x000fe400000006ff */
[----:B------:R-:W-:Y:S02]  /*3f30*/  LEA R20, R28, UR7, 0x4 ;  /* 0x000000071c147c11 */ /* 0x000fe4000f8e20ff */
[----:B--2---:R-:W2:Y:S02]  /*3f40*/  SYNCS.PHASECHK.TRANS64.TRYWAIT P0, [R0+URZ+0xf0], R2 ;  /* 0x0000f002000075a7 */ /* 0x004ea400080011ff */
[----:B--2---:R-:W-:Y:S05]  /*3f50*/  @!P0 BRA `(.L_x_75) ;  /* 0x0000005c002c8947 */ /* 0x004fea0003800000 */
.L_x_171:
[----:B------:R-:W-:Y:S01]  /*3f60*/  ISETP.GE.AND P0, PT, R40, 0x1, PT ;  /* 0x000000012800780c */ /* 0x000fe20003f06270 */
[----:B------:R-:W3:Y:S01]  /*3f70*/  LDS.128 R20, [R20+0x180] ;  /* 0x0001800014147984 */ /* 0x000ee20000000c00 */
[----:B--2---:R-:W-:Y:S01]  /*3f80*/  VIADD R0, R0, 0x100 ;  /* 0x0000010000007836 */ /* 0x004fe20000000000 */
[----:B------:R-:W-:Y:S01]  /*3f90*/  @!PT LDS RZ, [RZ] ;  /* 0x00000000fffff984 */ /* 0x000fe20000000800 */
[----:B------:R-:W-:Y:S01]  /*3fa0*/  @!PT LDS RZ, [RZ] ;  /* 0x00000000fffff984 */ /* 0x000fe20000000800 */
[----:B------:R-:W-:Y:S01]  /*3fb0*/  @!PT LDS RZ, [RZ] ;  /* 0x00000000fffff984 */ /* 0x000fe20000000800 */
[----:B------:R-:W-:Y:S01]  /*3fc0*/  @!PT LDS RZ, [RZ] ;  /* 0x00000000fffff984 */ /* 0x000fe20000000800 */
[----:B------:R2:W-:Y:S06]  /*3fd0*/  MEMBAR.ALL.CTA ;  /* 0x0000000000007992 */ /* 0x0005ec0000008000 */
[----:B--2---:R-:W2:Y:S01]  /*3fe0*/  FENCE.VIEW.ASYNC.S ;  /* 0x00000000000073c6 */ /* 0x004ea20000000000 */
[----:B------:R-:W-:Y:S04]  /*3ff0*/  PRMT R0, RZ, 0x654, R0 ;  /* 0x00000654ff007816 */ /* 0x000fe80000000000 */
[----:B--2---:R2:W-:Y:S01]  /*4000*/  SYNCS.ARRIVE.TRANS64.RED.A1T0 RZ, [R0+URZ], RZ ;  /* 0x000000ff00ff79a7 */ /* 0x0045e200081004ff */
[----:B---3--:R-:W-:Y:S11]  /*4010*/  LOP3.LUT P3, RZ, R22, 0x1, RZ, 0xc0, !PT ;  /* 0x0000000116ff7812 */ /* 0x008ff6000786c0ff */
[----:B------:R-:W-:Y:S02]  /*4020*/  @!UPT UIADD3 URZ, UPT, UPT, URZ, URZ, URZ ;  /* 0x000000fffffff290 */ /* 0x000fe4000fffe0ff */
[----:B------:R-:W-:Y:S02]  /*4030*/  @P3 MOV R11, R20 ;  /* 0x00000014000b3202 */ /* 0x000fe40000000f00 */
[----:B------:R-:W-:Y:S01]  /*4040*/  @P3 LOP3.LUT R10, R21, 0xffff, RZ, 0xc0, !PT ;  /* 0x0000ffff150a3812 */ /* 0x000fe200078ec0ff */
[----:B--2---:R-:W-:Y:S06]  /*4050*/  @!P0 BRA `(.L_x_76) ;  /* 0x0000000000a48947 */ /* 0x004fec0003800000 */
[-C--:B-1----:R-:W-:Y:S01]  /*4060*/  IMAD.HI.U32 R0, R19, R7.reuse, RZ ;  /* 0x0000000713007227 */ /* 0x082fe200078e00ff */
[----:B------:R-:W-:Y:S02]  /*4070*/  ISETP.NE.AND P0, PT, R6, 0x1, PT ;  /* 0x000000010600780c */ /* 0x000fe40003f05270 */
[----:B------:R-:W-:Y:S01]  /*4080*/  ISETP.NE.AND P2, PT, R40, 0x1, PT ;  /* 0x000000012800780c */ /* 0x000fe20003f45270 */
[----:B----4-:R-:W-:Y:S01]  /*4090*/  IMAD.HI.U32 R9, R24, R16, RZ ;  /* 0x0000001018097227 */ /* 0x010fe200078e00ff */
[----:B------:R-:W-:Y:S02]  /*40a0*/  SHF.R.U32.HI R0, RZ, R18, R0 ;  /* 0x00000012ff007219 */ /* 0x000fe40000011600 */
[----:B------:R-:W-:Y:S01]  /*40b0*/  ISETP.NE.AND P4, PT, R3, 0x1, PT ;  /* 0x000000010300780c */ /* 0x000fe20003f85270 */
[----:B------:R-:W-:Y:S01]  /*40c0*/  IMAD.HI.U32 R13, R10, R7, RZ ;  /* 0x000000070a0d7227 */ /* 0x000fe200078e00ff */
[----:B------:R-:W-:Y:S02]  /*40d0*/  SHF.R.U32.HI R9, RZ, R17, R9 ;  /* 0x00000011ff097219 */ /* 0x000fe40000011609 */
[----:B------:R-:W-:Y:S01]  /*40e0*/  SEL R0, R19, R0, !P0 ;  /* 0x0000000013007207 */ /* 0x000fe20004000000 */
[----:B------:R-:W-:Y:S01]  /*40f0*/  IMAD.HI.U32 R12, R11, R16, RZ ;  /* 0x000000100b0c7227 */ /* 0x000fe200078e00ff */
[----:B------:R-:W-:Y:S03]  /*4100*/  SEL R9, R24, R9, !P4 ;  /* 0x0000000918097207 */ /* 0x000fe60006000000 */
[-C--:B------:R-:W-:Y:S01]  /*4110*/  IMAD.HI.U32 R8, R0, R4.reuse, RZ ;  /* 0x0000000400087227 */ /* 0x080fe200078e00ff */
[----:B------:R-:W-:Y:S03]  /*4120*/  SHF.R.U32.HI R12, RZ, R17, R12 ;  /* 0x00000011ff0c7219 */ /* 0x000fe6000001160c */
[----:B------:R-:W-:Y:S01]  /*4130*/  IMAD.HI.U32 R2, R9, R4, RZ ;  /* 0x0000000409027227 */ /* 0x000fe200078e00ff */
[-C--:B------:R-:W-:Y:S02]  /*4140*/  @P2 SHF.R.U32.HI R0, RZ, R5.reuse, R8 ;  /* 0x00000005ff002219 */ /* 0x080fe40000011608 */
[----:B------:R-:W-:Y:S02]  /*4150*/  SHF.R.U32.HI R8, RZ, R18, R13 ;  /* 0x00000012ff087219 */ /* 0x000fe4000001160d */
[----:B------:R-:W-:Y:S01]  /*4160*/  @P2 SHF.R.U32.HI R9, RZ, R5, R2 ;  /* 0x00000005ff092219 */ /* 0x000fe20000011602 */
[----:B------:R-:W-:Y:S01]  /*4170*/  IMAD R0, R40, R0, RZ ;  /* 0x0000000028007224 */ /* 0x000fe200078e02ff */
[----:B------:R-:W-:Y:S02]  /*4180*/  SEL R8, R10, R8, !P0 ;  /* 0x000000080a087207 */ /* 0x000fe40004000000 */
[----:B------:R-:W-:Y:S01]  /*4190*/  SEL R2, R11, R12, !P4 ;  /* 0x0000000c0b027207 */ /* 0x000fe20006000000 */
[----:B------:R-:W-:Y:S01]  /*41a0*/  IMAD R12, R40, R9, RZ ;  /* 0x00000009280c7224 */ /* 0x000fe200078e02ff */
[C---:B------:R-:W-:Y:S01]  /*41b0*/  ISETP.GE.AND P0, PT, R8.reuse, R0, PT ;  /* 0x000000000800720c */ /* 0x040fe20003f06270 */
[----:B------:R-:W-:Y:S03]  /*41c0*/  IMAD.HI.U32 R0, R8, R4, RZ ;  /* 0x0000000408007227 */ /* 0x000fe600078e00ff */
[----:B------:R-:W-:Y:S02]  /*41d0*/  ISETP.GE.OR P0, PT, R2, R12, P0 ;  /* 0x0000000c0200720c */ /* 0x000fe40000706670 */
[-C--:B------:R-:W-:Y:S04]  /*41e0*/  SHF.R.U32.HI R0, RZ, R5.reuse, R0 ;  /* 0x00000005ff007219 */ /* 0x080fe80000011600 */
[----:B------:R-:W-:Y:S05]  /*41f0*/  SEL R13, R8, R0, !P2 ;  /* 0x00000000080d7207 */ /* 0x000fea0005000000 */
[----:B------:R-:W-:Y:S02]  /*4200*/  IMAD.MOV R12, RZ, RZ, -R13 ;  /* 0x000000ffff0c7224 */ /* 0x000fe400078e0a0d */
[----:B------:R-:W-:Y:S04]  /*4210*/  @!P0 IMAD.HI.U32 R0, R2, R4, RZ ;  /* 0x0000000402008227 */ /* 0x000fe800078e00ff */
[----:B------:R-:W-:Y:S01]  /*4220*/  IMAD R12, R40, R12, R8 ;  /* 0x0000000c280c7224 */ /* 0x000fe200078e0208 */
[----:B------:R-:W-:Y:S04]  /*4230*/  @!P0 SHF.R.U32.HI R0, RZ, R5, R0 ;  /* 0x00000005ff008219 */ /* 0x000fe80000011600 */
[----:B------:R-:W-:Y:S04]  /*4240*/  @!P0 SEL R0, R2, R0, !P2 ;  /* 0x0000000002008207 */ /* 0x000fe80005000000 */
[----:B------:R-:W-:Y:S01]  /*4250*/  @!P0 IADD3 R13, PT, PT, R13, -R0, RZ ;  /* 0x800000000d0d8210 */ /* 0x000fe20007ffe0ff */
[----:B------:R-:W-:Y:S01]  /*4260*/  @!P0 IMAD R0, R9, R12, R0 ;  /* 0x0000000c09008224 */ /* 0x000fe200078e0200 */
[----:B------:R-:W-:Y:S01]  /*4270*/  IADD3 R9, PT, PT, -R8, RZ, RZ ;  /* 0x000000ff08097210 */ /* 0x000fe20007ffe1ff */
[--C-:B------:R-:W-:Y:S02]  /*4280*/  IMAD.MOV R12, RZ, RZ, -R2.reuse ;  /* 0x000000ffff0c7224 */ /* 0x100fe400078e0a02 */
[----:B------:R-:W-:Y:S02]  /*4290*/  @!P0 IMAD R8, R13, R40, R2 ;  /* 0x000000280d088224 */ /* 0x000fe400078e0202 */
[----:B------:R-:W-:Y:S02]  /*42a0*/  @!P0 IMAD.MOV.U32 R2, RZ, RZ, R0 ;  /* 0x000000ffff028224 */ /* 0x000fe400078e0000 */
[----:B------:R-:W-:Y:S02]  /*42b0*/  IMAD R11, R3, R12, R11 ;  /* 0x0000000c030b7224 */ /* 0x000fe400078e020b */
[----:B------:R-:W-:Y:S02]  /*42c0*/  IMAD R10, R6, R9, R10 ;  /* 0x00000009060a7224 */ /* 0x000fe400078e020a */
[----:B------:R-:W-:Y:S02]  /*42d0*/  IMAD R11, R2, R3, R11 ;  /* 0x00000003020b7224 */ /* 0x000fe400078e020b */
[----:B------:R-:W-:Y:S02]  /*42e0*/  IMAD R10, R8, R6, R10 ;  /* 0x00000006080a7224 */ /* 0x000fe400078e020a */
.L_x_76:
[----:B------:R-:W-:Y:S05]  /*42f0*/  BRA.U UP1, `(.L_x_77) ;  /* 0x0000000101107547 */ /* 0x000fea000b800000 */
[----:B------:R-:W-:Y:S04]  /*4300*/  MOV R2, UR6 ;  /* 0x0000000600027c02 */ /* 0x000fe80008000f00 */
[----:B------:R-:W-:Y:S04]  /*4310*/  SHF.L.U32 R2, R2, 0x1f, RZ ;  /* 0x0000001f02027819 */ /* 0x000fe800000006ff */
[----:B------:R-:W2:Y:S02]  /*4320*/  SYNCS.PHASECHK.TRANS64.TRYWAIT P0, [UR7+0xe8], R2 ;  /* 0x0000e802ff0075a7 */ /* 0x000ea40008001107 */
[----:B--2---:R-:W-:Y:S05]  /*4330*/  @!P0 BRA `(.L_x_78) ;  /* 0x0000005800488947 */ /* 0x004fea0003800000 */
.L_x_77:
[----:B------:R-:W-:Y:S02]  /*4340*/  R2UR UR35, R15 ;  /* 0x000000000f2372ca */ /* 0x000fe400000e0000 */
[----:B------:R-:W-:Y:S02]  /*4350*/  R2UR UR34, R14 ;  /* 0x000000000e2272ca */ /* 0x000fe400000e0000 */
[----:B------:R-:W-:Y:S02]  /*4360*/  ISETP.NE.U32.AND P2, PT, RZ, UR4, PT ;  /* 0x00000004ff007c0c */ /* 0x000fe4000bf45070 */
[----:B------:R-:W-:Y:S02]  /*4370*/  SHF.L.U32 R14, R29, 0x1f, RZ ;  /* 0x0000001f1d0e7819 */ /* 0x000fe400000006ff */
[----:B------:R-:W-:Y:S05]  /*4380*/  ISETP.NE.AND.EX P2, PT, RZ, UR5, PT, P2 ;  /* 0x00000005ff007c0c */ /* 0x000fea000bf45320 */
[----:B------:R-:W-:Y:S02]  /*4390*/  USHF.L.U32 UR35, UR35, 0x6, URZ ;  /* 0x0000000623237899 */ /* 0x000fe400080006ff */
[----:B------:R-:W-:Y:S01]  /*43a0*/  USHF.L.U32 UR34, UR34, 0x8, URZ ;  /* 0x0000000822227899 */ /* 0x000fe200080006ff */
[----:B------:R-:W-:Y:S11]  /*43b0*/  BRA.U !UP3, `(.L_x_79) ;  /* 0x000000010b347547 */ /* 0x000ff6000b800000 */
[----:B------:R-:W-:Y:S01]  /*43c0*/  UPLOP3.LUT UP0, UPT, UPT, UPT, UP2, 0x80, 0x8 ;  /* 0x000000000008789c */ /* 0x000fe20003f0f020 */
[----:B--2---:R-:W-:Y:S02]  /*43d0*/  HFMA2 R0, -RZ, RZ, 0, 5.9604644775390625e-08 ;  /* 0x00000001ff007431 */ /* 0x004fe400000001ff */
[----:B------:R-:W-:Y:S03]  /*43e0*/  IMAD.MOV.U32 R96, RZ, RZ, 0x1 ;  /* 0x00000001ff607424 */ /* 0x000fe600078e00ff */
[----:B------:R-:W-:Y:S05]  /*43f0*/  PLOP3.LUT P0, PT, PT, PT, UP0, 0x80, 0x8 ;  /* 0x000000000008781c */ /* 0x000fea0003f0f008 */
[----:B------:R-:W2:Y:S01]  /*4400*/  @UP0 LDCU.64 UR10, c[0x0][0x888] ;  /* 0x00011100ff0a07ac */ /* 0x000ea20008000a00 */
[----:B------:R-:W-:Y:S07]  /*4410*/  @UP0 UIMAD UR8, UR36, UR4, URZ ;  /* 0x00000004240802a4 */ /* 0x000fee000f8e02ff */
[----:B------:R-:W-:Y:S01]  /*4420*/  @!P0 PRMT R96, R0, 0x7610, R96 ;  /* 0x0000761000608816 */ /* 0x000fe20000000060 */
[----:B--2---:R-:W-:Y:S03]  /*4430*/  @UP0 UIMAD.WIDE UR10, UR8, 0x4, UR10 ;  /* 0x00000004080a08a5 */ /* 0x004fe6000f8e020a */
[----:B------:R-:W2:Y:S03]  /*4440*/  @!UP0 LDCU UR8, c[0x0][0x880] ;  /* 0x00011000ff0887ac */ /* 0x000ea60008000800 */
[----:B------:R-:W-:Y:S01]  /*4450*/  IMAD.U32 R8, RZ, RZ, UR10 ;  /* 0x0000000aff087e24 */ /* 0x000fe2000f8e00ff */
[----:B------:R-:W-:Y:S05]  /*4460*/  MOV R9, UR11 ;  /* 0x0000000b00097c02 */ /* 0x000fea0008000f00 */
[----:B-----5:R3:W5:Y:S02]  /*4470*/  @P0 LDG.E R49, desc[UR46][R8.64] ;  /* 0x0000002e08310981 */ /* 0x020764000c1e1900 */
[----:B--23--:R-:W-:Y:S07]  /*4480*/  @!P0 IMAD.U32 R49, RZ, RZ, UR8 ;  /* 0x00000008ff318e24 */ /* 0x00cfee000f8e00ff */
.L_x_79:
[----:B-----5:R-:W-:Y:S01]  /*4490*/  @!P2 FSETP.EQ.AND P0, PT, R49, RZ, PT ;  /* 0x000000ff3100a20b */ /* 0x020fe20003f02000 */
[----:B------:R-:W-:Y:S01]  /*44a0*/  @!UPT UIADD3 URZ, UPT, UPT, URZ, URZ, URZ ;  /* 0x000000fffffff290 */ /* 0x000fe2000fffe0ff */
[----:B------:R-:W-:Y:S11]  /*44b0*/  @!P2 BRA `(.L_x_80) ;  /* 0x000000000014a947 */ /* 0x000ff60003800000 */
[----:B------:R-:W-:Y:S02]  /*44c0*/  LOP3.LUT P2, RZ, R96, 0xff, RZ, 0xc0, !PT ;  /* 0x000000ff60ff7812 */ /* 0x000fe4000784c0ff */
[----:B------:R-:W-:Y:S04]  /*44d0*/  PLOP3.LUT P0, PT, PT, PT, UP0, 0x80, 0x8 ;  /* 0x000000000008781c */ /* 0x000fe80003f0f008 */
[----:B------:R-:W-:Y:S07]  /*44e0*/  PLOP3.LUT P0, PT, P0, PT, PT, 0x8, 0x80 ;  /* 0x000000000080781c */ /* 0x000fee000070e170 */
[----:B------:R-:W-:Y:S11]  /*44f0*/  @P2 FSETP.EQ.AND P0, PT, R49, RZ, PT ;  /* 0x000000ff3100220b */ /* 0x000ff60003f02000 */
[----:B------:R-:W-:Y:S02]  /*4500*/  @!UPT UIADD3 URZ, UPT, UPT, URZ, URZ, URZ ;  /* 0x000000fffffff290 */ /* 0x000fe4000fffe0ff */
.L_x_80:
[----:B------:R-:W3:Y:S01]  /*4510*/  SYNCS.PHASECHK.TRANS64.TRYWAIT P2, [UR7+0xc0], R14 ;  /* 0x0000c00eff0075a7 */ /* 0x000ee20008041107 */
[----:B------:R-:W-:Y:S04]  /*4520*/  ELECT P4, URZ, PT ;  /* 0x0000000000ff782f */ /* 0x000fe80003880000 */
[----:B------:R-:W-:Y:S11]  /*4530*/  PLOP3.LUT P4, PT, P0, P4, PT, 0xf2, 0x2f ;  /* 0x00000000002f781c */ /* 0x000ff60000789e72 */
[----:B------:R-:W-:Y:S02]  /*4540*/  @!UPT UIADD3 URZ, UPT, UPT, URZ, URZ, URZ ;  /* 0x000000fffffff290 */ /* 0x000fe4000fffe0ff */
[----:B-1----:R-:W-:Y:S05]  /*4550*/  @!P4 IADD3 R8, P0, PT, R30, 0x580, RZ ;  /* 0x000005801e08c810 */ /* 0x002fea0007f1e0ff */
[----:B--2---:R-:W-:Y:S01]  /*4560*/  @!P4 IMAD.X R2, RZ, RZ, R31, P0 ;  /* 0x000000ffff02c224 */ /* 0x004fe200000e061f */
[----:B---3--:R-:W-:Y:S07]  /*4570*/  @!P2 BRA `(.L_x_81) ;  /* 0x0000005400d0a947 */ /* 0x008fee0003800000 */
.L_x_174:
[----:B------:R-:W-:Y:S01]  /*4580*/  @!P4 R2UR UR8, R2 ;  /* 0x000000000208c2ca */ /* 0x000fe200000e0000 */
[----:B------:R-:W-:Y:S01]  /*4590*/  VOTEU.ALL UP1, P4 ;  /* 0x0000000000ff7886 */ /* 0x000fe20002020000 */
[----:B------:R-:W-:Y:S01]  /*45a0*/  @!P4 R2UR UR9, R8 ;  /* 0x000000000809c2ca */ /* 0x000fe200000e0000 */
[----:B-1----:R-:W-:Y:S01]  /*45b0*/  @!P4 IMAD.MOV.U32 R0, RZ, RZ, 0x1000 ;  /* 0x00001000ff00c424 */ /* 0x002fe200078e00ff */
[----:B------:R-:W-:Y:S01]  /*45c0*/  UMOV UR10, 0x0 ;  /* 0x00000000000a7882 */ /* 0x000fe20000000000 */
[----:B------:R-:W-:Y:S01]  /*45d0*/  UMOV UR11, 0x10000000 ;  /* 0x10000000000b7882 */ /* 0x000fe20000000000 */
[----:B------:R-:W-:Y:S01]  /*45e0*/  @!UP1 UIADD3 UR32, UPT, UPT, UR7, 0x200, URZ ;  /* 0x0000020007209890 */ /* 0x000fe2000fffe0ff */
[----:B------:R-:W-:Y:S06]  /*45f0*/  VOTEU.ALL UP1, P4 ;  /* 0x0000000000ff7886 */ /* 0x000fec0002020000 */
[----:B------:R-:W-:Y:S01]  /*4600*/  IMAD.U32 R9, RZ, RZ, UR8 ;  /* 0x00000008ff097e24 */ /* 0x000fe2000f8e00ff */
[----:B------:R-:W-:Y:S01]  /*4610*/  UPRMT UR8, UR37, 0x654, UR33 ;  /* 0x0000065425087896 */ /* 0x000fe20008000021 */
[----:B------:R-:W-:Y:S03]  /*4620*/  IMAD.U32 R8, RZ, RZ, UR9 ;  /* 0x00000009ff087e24 */ /* 0x000fe6000f8e00ff */
[----:B------:R-:W-:Y:S02]  /*4630*/  @!P4 R2UR UR15, R9 ;  /* 0x00000000090fc2ca */ /* 0x000fe400000e0000 */
[----:B------:R-:W-:Y:S02]  /*4640*/  @!P4 R2UR UR14, R8 ;  /* 0x00000000080ec2ca */ /* 0x000fe400000e0000 */
[----:B------:R-:W-:Y:S05]  /*4650*/  @!P4 IADD3 R8, P0, PT, R30, 0x580, RZ ;  /* 0x000005801e08c810 */ /* 0x000fea0007f1e0ff */
[----:B------:R-:W-:Y:S06]  /*4660*/  @!P4 IMAD.X R2, RZ, RZ, R31, P0 ;  /* 0x000000ffff02c224 */ /* 0x000fec00000e061f */
[----:B------:R1:W-:Y:S01]  /*4670*/  @!UP1 UTMALDG.3D [UR32], [UR14], desc[UR10] ;  /* 0x00000a200e0095b4 */ /* 0x0003e20008011000 */
[----:B------:R1:W-:Y:S01]  /*4680*/  @!P4 SYNCS.ARRIVE.TRANS64.RED.A0TR RZ, [UR7+0xa0], R0 ;  /* 0x0000a000ffffc9a7 */ /* 0x0003e20008300407 */
[----:B------:R-:W-:Y:S01]  /*4690*/  SYNCS.ARRIVE.TRANS64.RED.A1T0 RZ, [UR8], RZ ;  /* 0x000000ffffff79a7 */ /* 0x000fe20008100408 */
[----:B------:R-:W2:Y:S02]  /*46a0*/  SYNCS.PHASECHK.TRANS64.TRYWAIT P2, [UR7+0xc8], R14 ;  /* 0x0000c80eff0075a7 */ /* 0x000ea40008041107 */
[----:B-12---:R-:W-:Y:S05]  /*46b0*/  @!P2 BRA `(.L_x_82) ;  /* 0x000000540098a947 */ /* 0x006fea0003800000 */
.L_x_176:
[----:B------:R-:W-:Y:S01]  /*46c0*/  @!P4 R2UR UR8, R2 ;  /* 0x000000000208c2ca */ /* 0x000fe200000e0000 */
[----:B------:R-:W-:Y:S01]  /*46d0*/  VOTEU.ALL UP1, P4 ;  /* 0x0000000000ff7886 */ /* 0x000fe20002020000 */
[----:B------:R-:W-:Y:S01]  /*46e0*/  @!P4 R2UR UR9, R8 ;  /* 0x000000000809c2ca */ /* 0x000fe200000e0000 */
[----:B-1----:R-:W-:Y:S01]  /*46f0*/  @!P4 IMAD.MOV.U32 R0, RZ, RZ, 0x1000 ;  /* 0x00001000ff00c424 */ /* 0x002fe200078e00ff */
[----:B------:R-:W-:Y:S01]  /*4700*/  UMOV UR10, 0x0 ;  /* 0x00000000000a7882 */ /* 0x000fe20000000000 */
[----:B------:R-:W-:Y:S01]  /*4710*/  UMOV UR11, 0x10000000 ;  /* 0x10000000000b7882 */ /* 0x000fe20000000000 */
[----:B------:R-:W-:Y:S02]  /*4720*/  @!UP1 UIADD3 UR26, UPT, UPT, UR34, 0x40, URZ ;  /* 0x00000040221a9890 */ /* 0x000fe4000fffe0ff */
[----:B------:R-:W-:Y:S01]  /*4730*/  @!UP1 UIADD3 UR24, UPT, UPT, UR7, 0x1200, URZ ;  /* 0x0000120007189890 */ /* 0x000fe2000fffe0ff */
[----:B------:R-:W-:Y:S01]  /*4740*/  VOTEU.ALL UP1, P4 ;  /* 0x0000000000ff7886 */ /* 0x000fe20002020000 */
[----:B------:R-:W-:Y:S01]  /*4750*/  UMOV UR27, UR35 ;  /* 0x00000023001b7c82 */ /* 0x000fe20008000000 */
[----:B------:R-:W-:Y:S02]  /*4760*/  UMOV UR28, UR36 ;  /* 0x00000024001c7c82 */ /* 0x000fe40008000000 */
        /* <DEDUP_REMOVED lines=12> */
.L_x_178:
[----:B------:R-:W2:Y:S01]  /*4830*/  LDC.64 R12, c[0x0][0xb18] ;  /* 0x0002c600ff0c7b82 */ /* 0x000ea20000000a00 */
[----:B------:R-:W-:Y:S01]  /*4840*/  @!P4 R2UR UR8, R2 ;  /* 0x000000000208c2ca */ /* 0x000fe200000e0000 */
[----:B------:R-:W-:Y:S01]  /*4850*/  VOTEU.ALL UP1, P4 ;  /* 0x0000000000ff7886 */ /* 0x000fe20002020000 */
[----:B------:R-:W-:Y:S01]  /*4860*/  @!P4 R2UR UR9, R8 ;  /* 0x000000000809c2ca */ /* 0x000fe200000e0000 */
[----:B-1----:R-:W-:Y:S01]  /*4870*/  @!P4 IMAD.MOV.U32 R0, RZ, RZ, 0x1000 ;  /* 0x00001000ff00c424 */ /* 0x002fe200078e00ff */
[----:B------:R-:W-:Y:S03]  /*4880*/  UMOV UR10, 0x0 ;  /* 0x00000000000a7882 */ /* 0x000fe60000000000 */
[----:B------:R-:W1:Y:S01]  /*4890*/  @!P1 LDC R2, c[0x0][0xb0c] ;  /* 0x0002c300ff029b82 */ /* 0x000e620000000800 */
[----:B------:R-:W-:Y:S01]  /*48a0*/  @!UP1 UIADD3 UR18, UPT, UPT, UR34, 0x80, URZ ;  /* 0x0000008022129890 */ /* 0x000fe2000fffe0ff */
[----:B------:R-:W-:Y:S01]  /*48b0*/  @P3 SHF.R.U32.HI R26, RZ, 0x10, R21 ;  /* 0x00000010ff1a3819 */ /* 0x000fe20000011615 */
[----:B------:R-:W-:Y:S01]  /*48c0*/  @!UP1 UIADD3 UR16, UPT, UPT, UR7, 0x2200, URZ ;  /* 0x0000220007109890 */ /* 0x000fe2000fffe0ff */
[----:B------:R-:W-:Y:S01]  /*48d0*/  VIADD R28, R28, 0x1 ;  /* 0x000000011c1c7836 */ /* 0x000fe20000000000 */
[----:B------:R-:W-:Y:S01]  /*48e0*/  VOTEU.ALL UP1, P4 ;  /* 0x0000000000ff7886 */ /* 0x000fe20002020000 */
[----:B------:R-:W-:Y:S01]  /*48f0*/  UMOV UR11, 0x10000000 ;  /* 0x10000000000b7882 */ /* 0x000fe20000000000 */
[----:B------:R-:W-:Y:S01]  /*4900*/  UMOV UR19, UR35 ;  /* 0x0000002300137c82 */ /* 0x000fe20008000000 */
[----:B------:R-:W-:Y:S01]  /*4910*/  IMAD.U32 R9, RZ, RZ, UR8 ;  /* 0x00000008ff097e24 */ /* 0x000fe2000f8e00ff */
[----:B------:R-:W-:Y:S01]  /*4920*/  UMOV UR20, UR36 ;  /* 0x0000002400147c82 */ /* 0x000fe20008000000 */
[----:B------:R-:W-:Y:S01]  /*4930*/  IMAD.U32 R8, RZ, RZ, UR9 ;  /* 0x00000009ff087e24 */ /* 0x000fe2000f8e00ff */
[----:B------:R-:W-:Y:S02]  /*4940*/  UPRMT UR8, UR37, 0x654, UR17 ;  /* 0x0000065425087896 */ /* 0x000fe40008000011 */
[----:B------:R-:W-:Y:S02]  /*4950*/  @!P4 R2UR UR15, R9 ;  /* 0x00000000090fc2ca */ /* 0x000fe400000e0000 */
[----:B------:R-:W-:Y:S02]  /*4960*/  @!P4 R2UR UR14, R8 ;  /* 0x00000000080ec2ca */ /* 0x000fe400000e0000 */
[----:B------:R-:W3:Y:S11]  /*4970*/  LDC.64 R8, c[0x0][0xb10] ;  /* 0x0002c400ff087b82 */ /* 0x000ef60000000a00 */
[----:B------:R1:W-:Y:S01]  /*4980*/  @!UP1 UTMALDG.3D [UR16], [UR14], desc[UR10] ;  /* 0x00000a100e0095b4 */ /* 0x0003e20008011000 */
[----:B------:R5:W-:Y:S01]  /*4990*/  @!P4 SYNCS.ARRIVE.TRANS64.RED.A0TR RZ, [UR7+0xb0], R0 ;  /* 0x0000b000ffffc9a7 */ /* 0x000be20008300407 */
[C---:B---3--:R-:W-:Y:S01]  /*49a0*/  @!P1 IMAD.HI.U32 R8, R11.reuse, R8, RZ ;  /* 0x000000080b089227 */ /* 0x048fe200078e00ff */
[----:B--2---:R-:W-:Y:S02]  /*49b0*/  @!P1 ISETP.NE.AND P0, PT, R12, 0x1, PT ;  /* 0x000000010c00980c */ /* 0x004fe40003f05270 */
[----:B-1----:R-:W-:Y:S01]  /*49c0*/  @!P1 ISETP.NE.AND P2, PT, R2, 0x1, PT ;  /* 0x000000010200980c */ /* 0x002fe20003f45270 */
[----:B------:R-:W-:Y:S01]  /*49d0*/  SYNCS.ARRIVE.TRANS64.RED.A1T0 RZ, [UR8], RZ ;  /* 0x000000ffffff79a7 */ /* 0x000fe20008100408 */
[C---:B------:R-:W-:Y:S01]  /*49e0*/  @!P1 IMAD.HI.U32 R13, R10.reuse, R13, RZ ;  /* 0x0000000d0a0d9227 */ /* 0x040fe200078e00ff */
[----:B------:R-:W-:Y:S04]  /*49f0*/  @!P1 SHF.R.U32.HI R8, RZ, R9, R8 ;  /* 0x00000009ff089219 */ /* 0x000fe80000011608 */
[----:B------:R-:W-:Y:S01]  /*4a00*/  @!P1 SEL R8, R11, R8, !P2 ;  /* 0x000000080b089207 */ /* 0x000fe20005000000 */
[----:B------:R-:W1:Y:S01]  /*4a10*/  SYNCS.PHASECHK.TRANS64.TRYWAIT P5, [UR7+0xd8], R14 ;  /* 0x0000d80eff0075a7 */ /* 0x000e6200080a1107 */
[----:B-----5:R-:W2:Y:S02]  /*4a20*/  @!P1 LDC R0, c[0x0][0xb20] ;  /* 0x0002c800ff009b82 */ /* 0x020ea40000000800 */
[----:B--2---:R-:W-:Y:S04]  /*4a30*/  @!P1 SHF.R.U32.HI R0, RZ, R0, R13 ;  /* 0x00000000ff009219 */ /* 0x004fe8000001160d */
[----:B------:R-:W-:Y:S05]  /*4a40*/  @!P1 SEL R9, R10, R0, !P0 ;  /* 0x000000000a099207 */ /* 0x000fea0004000000 */
[----:B------:R-:W-:Y:S02]  /*4a50*/  @!P1 IMAD.IADD R0, R9, 0x1, -R8 ;  /* 0x0000000109009824 */ /* 0x000fe400078e0a08 */
[----:B------:R-:W-:Y:S02]  /*4a60*/  @!P1 IMAD.IADD R8, R8, 0x1, -R9 ;  /* 0x0000000108089824 */ /* 0x000fe400078e0a09 */
[----:B------:R-:W-:Y:S02]  /*4a70*/  @!P1 IMAD R11, R0, R2, R11 ;  /* 0x00000002000b9224 */ /* 0x000fe400078e020b */
[----:B------:R-:W-:Y:S01]  /*4a80*/  @!P1 IMAD R10, R8, R12, R10 ;  /* 0x0000000c080a9224 */ /* 0x000fe200078e020a */
[----:B-1----:R-:W-:Y:S06]  /*4a90*/  @!P5 BRA `(.L_x_84) ;  /* 0x0000005000d0d947 */ /* 0x002fec0003800000 */
.L_x_180:
[----:B------:R-:W-:Y:S01]  /*4aa0*/  @!P4 IADD3 R2, P0, PT, R30, 0x580, RZ ;  /* 0x000005801e02c810 */ /* 0x000fe20007f1e0ff */
[----:B------:R-:W-:Y:S01]  /*4ab0*/  VOTEU.ALL UP1, P4 ;  /* 0x0000000000ff7886 */ /* 0x000fe20002020000 */
[----:B------:R-:W-:Y:S01]  /*4ac0*/  UMOV UR18, 0x0 ;  /* 0x0000000000127882 */ /* 0x000fe20000000000 */
[----:B------:R-:W-:Y:S01]  /*4ad0*/  UMOV UR19, 0x10000000 ;  /* 0x1000000000137882 */ /* 0x000fe20000000000 */
[----:B------:R-:W-:Y:S01]  /*4ae0*/  @!P4 R2UR UR9, R2 ;  /* 0x000000000209c2ca */ /* 0x000fe200000e0000 */
[----:B-1----:R-:W-:Y:S01]  /*4af0*/  @!P4 IMAD.X R0, RZ, RZ, R31, P0 ;  /* 0x000000ffff00c224 */ /* 0x002fe200000e061f */
[----:B------:R-:W-:Y:S01]  /*4b00*/  @!UP1 UIADD3 UR10, UPT, UPT, UR34, 0xc0, URZ ;  /* 0x000000c0220a9890 */ /* 0x000fe2000fffe0ff */
[----:B------:R-:W-:Y:S01]  /*4b10*/  ISETP.NE.AND P0, PT, R28, 0x2, PT ;  /* 0x000000021c00780c */ /* 0x000fe20003f05270 */
[----:B------:R-:W-:Y:S01]  /*4b20*/  UMOV UR11, UR35 ;  /* 0x00000023000b7c82 */ /* 0x000fe20008000000 */
[----:B------:R-:W-:Y:S01]  /*4b30*/  UMOV UR12, UR36 ;  /* 0x00000024000c7c82 */ /* 0x000fe20008000000 */
[----:B------:R-:W-:Y:S01]  /*4b40*/  @!P4 R2UR UR8, R0 ;  /* 0x000000000008c2ca */ /* 0x000fe200000e0000 */
[----:B------:R-:W-:Y:S01]  /*4b50*/  IMAD.IADD R14, R10, 0x1, R94 ;  /* 0x000000010a0e7824 */ /* 0x000fe200078e025e */
[----:B------:R-:W-:Y:S01]  /*4b60*/  @P3 R2UR UR36, R26 ;  /* 0x000000001a2432ca */ /* 0x000fe200000e0000 */
[----:B------:R-:W-:Y:S01]  /*4b70*/  IMAD.IADD R15, R11, 0x1, R95 ;  /* 0x000000010b0f7824 */ /* 0x000fe200078e025f */
[----:B------:R-:W-:Y:S02]  /*4b80*/  SEL R0, RZ, 0x1, P0 ;  /* 0x00000001ff007807 */ /* 0x000fe40000000000 */
[----:B------:R-:W-:Y:S01]  /*4b90*/  LOP3.LUT R29, R29, 0x1, RZ, 0x3c, !PT ;  /* 0x000000011d1d7812 */ /* 0x000fe200078e3cff */
[----:B------:R-:W-:Y:S01]  /*4ba0*/  IMAD.U32 R8, RZ, RZ, UR9 ;  /* 0x00000009ff087e24 */ /* 0x000fe2000f8e00ff */
[----:B------:R-:W-:Y:S01]  /*4bb0*/  @!UP1 UIADD3 UR9, UPT, UPT, UR7, 0xb8, URZ ;  /* 0x000000b807099890 */ /* 0x000fe2000fffe0ff */
[----:B------:R-:W-:Y:S02]  /*4bc0*/  LOP3.LUT R27, R27, R0, RZ, 0x3c, !PT ;  /* 0x000000001b1b7212 */ /* 0x000fe400078e3cff */
[----:B------:R-:W-:Y:S02]  /*4bd0*/  SEL R28, R28, RZ, P0 ;  /* 0x000000ff1c1c7207 */ /* 0x000fe40000000000 */
[----:B------:R-:W-:Y:S01]  /*4be0*/  IMAD.U32 R9, RZ, RZ, UR8 ;  /* 0x00000008ff097e24 */ /* 0x000fe2000f8e00ff */
[----:B------:R-:W-:Y:S01]  /*4bf0*/  @!P4 R2UR UR14, R8 ;  /* 0x00000000080ec2ca */ /* 0x000fe200000e0000 */
[----:B------:R-:W-:Y:S01]  /*4c00*/  @!UP1 UIADD3 UR8, UPT, UPT, UR7, 0x3200, URZ ;  /* 0x0000320007089890 */ /* 0x000fe2000fffe0ff */
[----:B------:R-:W-:Y:S02]  /*4c10*/  VOTEU.ALL UP1, P4 ;  /* 0x0000000000ff7886 */ /* 0x000fe40002020000 */
[----:B------:R-:W-:Y:S11]  /*4c20*/  @!P4 R2UR UR15, R9 ;  /* 0x00000000090fc2ca */ /* 0x000ff600000e0000 */
[----:B------:R-:W-:Y:S02]  /*4c30*/  @!UPT UIADD3 URZ, UPT, UPT, URZ, URZ, URZ ;  /* 0x000000fffffff290 */ /* 0x000fe4000fffe0ff */
[----:B------:R2:W-:Y:S01]  /*4c40*/  @!UP1 UTMALDG.3D [UR8], [UR14], desc[UR18] ;  /* 0x000012080e0095b4 */ /* 0x0005e20008011000 */
[----:B------:R2:W-:Y:S01]  /*4c50*/  @!P4 SYNCS.ARRIVE.TRANS64.RED.A0TR RZ, [UR7+0xb8], R25 ;  /* 0x0000b819ffffc9a7 */ /* 0x0005e20008300407 */
[----:B------:R-:W-:Y:S01]  /*4c60*/  UPLOP3.LUT UP1, UPT, UPT, UPT, UPT, 0x80, 0x8 ;  /* 0x000000000008789c */ /* 0x000fe20003f2f070 */
[----:B------:R-:W-:Y:S01]  /*4c70*/  SYNCS.ARRIVE.TRANS64.RED.A1T0 RZ, [UR13], RZ ;  /* 0x000000ffffff79a7 */ /* 0x000fe2000810040d */
[----:B------:R-:W-:Y:S09]  /*4c80*/  @P3 BRA `(.L_x_85) ;  /* 0xfffffff000a03947 */ /* 0x000ff2000383ffff */
[----:B------:R-:W-:-:S04]  /*4c90*/  SHF.L.U32 R2, R29, 0x1f, RZ ;  /* 0x0000001f1d027819 */ /* 0x000fc800000006ff */
[----:B------:R-:W1:Y:S02]  /*4ca0*/  SYNCS.PHASECHK.TRANS64.TRYWAIT P0, [UR7+0xc0], R2 ;  /* 0x0000c002ff0075a7 */ /* 0x000e640008001107 */
[----:B-1----:R-:W-:Y:S05]  /*4cb0*/  @!P0 BRA `(.L_x_86) ;  /* 0x0000005000608947 */ /* 0x002fea0003800000 */
.L_x_182:
[----:B------:R-:W3:Y:S02]  /*4cc0*/  SYNCS.PHASECHK.TRANS64.TRYWAIT P0, [UR7+0xc8], R2 ;  /* 0x0000c802ff0075a7 */ /* 0x000ee40008001107 */
[----:B---3--:R-:W-:Y:S05]  /*4cd0*/  @!P0 BRA `(.L_x_87) ;  /* 0x0000005000708947 */ /* 0x008fea0003800000 */
.L_x_184:
[----:B------:R-:W3:Y:S02]  /*4ce0*/  SYNCS.PHASECHK.TRANS64.TRYWAIT P0, [UR7+0xd0], R2 ;  /* 0x0000d002ff0075a7 */ /* 0x000ee40008001107 */
[----:B---3--:R-:W-:Y:S05]  /*4cf0*/  @!P0 BRA `(.L_x_88) ;  /* 0x0000005000808947 */ /* 0x008fea0003800000 */
.L_x_186:
[----:B-1----:R-:W-:-:S07]  /*4d00*/  MOV R0, UR7 ;  /* 0x0000000700007c02 */ /* 0x002fce0008000f00 */
.L_x_89:
[----:B-1----:R-:W-:-:S04]  /*4d10*/  SHF.L.U32 R2, R29, 0x1f, RZ ;  /* 0x0000001f1d027819 */ /* 0x002fc800000006ff */
[----:B------:R1:W3:Y:S03]  /*4d20*/  SYNCS.PHASECHK.TRANS64.TRYWAIT P0, [R0+URZ+0xd8], R2 ;  /* 0x0000d802000075a7 */ /* 0x0002e600080011ff */
[----:B---3--:R-:W-:Y:S05]  /*4d30*/  @!P0 NANOSLEEP.SYNCS 0x989680 ;  /* 0x009896800000895d */ /* 0x008fea0003900000 */
[----:B------:R-:W3:Y:S02]  /*4d40*/  @!P0 SYNCS.PHASECHK.TRANS64 P0, [R0+URZ+0xd8], R2 ;  /* 0x0000d802000085a7 */ /* 0x000ee400080010ff */
[----:B--23--:R-:W-:Y:S05]  /*4d50*/  @P0 EXIT ;  /* 0x000000000000094d */ /* 0x00cfea0003800000 */
[----:B------:R-:W-:Y:S05]  /*4d60*/  BRA `(.L_x_89) ;  /* 0xfffffffc00e87947 */ /* 0x000fea000383ffff */
.L_x_74:
[----:B------:R-:W-:-:S06]  /*4d70*/  UISETP.GE.AND UP1, UPT, UR8, 0x4, UPT ;  /* 0x000000040800788c */ /* 0x000fcc000bf26270 */
[----:B------:R-:W-:-:S13]  /*4d80*/  PLOP3.LUT P0, PT, PT, PT, UP1, 0x80, 0x8 ;  /* 0x000000000008781c */ /* 0x000fda0003f0f018 */
[----:B------:R-:W-:Y:S05]  /*4d90*/  @!P0 EXIT ;  /* 0x000000000000894d */ /* 0x000fea0003800000 */
[----:B------:R-:W-:Y:S01]  /*4da0*/  BAR.SYNC.DEFER_BLOCKING 0x6, 0xa0 ;  /* 0x0182800000007b1d */ /* 0x000fe20000010000 */
[C---:B------:R-:W-:Y:S01]  /*4db0*/  IMAD.SHL.U32 R3, R108.reuse, 0x40, RZ ;  /* 0x000000406c037824 */ /* 0x040fe200078e00ff */
[C---:B------:R-:W-:Y:S01]  /*4dc0*/  LOP3.LUT R110, R108.reuse, 0x60, RZ, 0xc0, !PT ;  /* 0x000000606c6e7812 */ /* 0x040fe200078ec0ff */
[C---:B------:R-:W-:Y:S01]  /*4dd0*/  IMAD.SHL.U32 R100, R108.reuse, 0x20, RZ ;  /* 0x000000206c647824 */ /* 0x040fe200078e00ff */
[----:B------:R-:W-:Y:S01]  /*4de0*/  CS2R R106, SRZ ;  /* 0x00000000006a7805 */ /* 0x000fe2000001ff00 */
[C---:B------:R-:W-:Y:S01]  /*4df0*/  IMAD.SHL.U32 R4, R108.reuse, 0x2, RZ ;  /* 0x000000026c047824 */ /* 0x040fe200078e00ff */
[----:B------:R-:W-:Y:S02]  /*4e00*/  UMOV UR49, 0x400 ;  /* 0x0000040000317882 */ /* 0x000fe40000000000 */
[----:B------:R-:W1:Y:S01]  /*4e10*/  LDC R99, c[0x0][0x370] ;  /* 0x0000dc00ff637b82 */ /* 0x000e620000000800 */
[----:B------:R-:W-:Y:S01]  /*4e20*/  ULEA UR49, UR37, UR49, 0x18 ;  /* 0x0000003125317291 */ /* 0x000fe2000f8ec0ff */
[----:B------:R-:W-:Y:S01]  /*4e30*/  LOP3.LUT R2, R3, 0x180, RZ, 0xc0, !PT ;  /* 0x0000018003027812 */ /* 0x000fe200078ec0ff */
[----:B------:R-:W-:Y:S01]  /*4e40*/  IMAD.U32 R46, R108, 0x10000, RZ ;  /* 0x000100006c2e7824 */ /* 0x000fe200078e00ff */
[----:B------:R-:W-:Y:S01]  /*4e50*/  LOP3.LUT R100, R100, 0xc00, RZ, 0xc0, !PT ;  /* 0x00000c0064647812 */ /* 0x000fe200078ec0ff */
[----:B------:R-:W-:Y:S01]  /*4e60*/  UIADD3 UR4, UPT, UPT, UR49, 0x4200, URZ ;  /* 0x0000420031047890 */ /* 0x000fe2000fffe0ff */
[----:B------:R-:W-:Y:S01]  /*4e70*/  LOP3.LUT R4, R2, 0x20, R4, 0xf8, !PT ;  /* 0x0000002002047812 */ /* 0x000fe200078ef804 */
[----:B------:R-:W-:Y:S01]  /*4e80*/  IMAD.SHL.U32 R2, R108, 0x8, RZ ;  /* 0x000000086c027824 */ /* 0x000fe200078e00ff */
[----:B------:R-:W2:Y:S01]  /*4e90*/  LDC R42, c[0x0][0xb0c] ;  /* 0x0002c300ff2a7b82 */ /* 0x000ea20000000800 */
[----:B------:R-:W-:Y:S01]  /*4ea0*/  LOP3.LUT R100, R100, 0x40, R3, 0xf8, !PT ;  /* 0x0000004064647812 */ /* 0x000fe200078ef803 */
[----:B------:R-:W-:Y:S01]  /*4eb0*/  IMAD.MOV.U32 R45, RZ, RZ, RZ ;  /* 0x000000ffff2d7224 */ /* 0x000fe200078e00ff */
[----:B------:R-:W-:Y:S01]  /*4ec0*/  LOP3.LUT R46, R46, 0x600000, RZ, 0xc0, !PT ;  /* 0x006000002e2e7812 */ /* 0x000fe200078ec0ff */
[----:B------:R-:W-:Y:S01]  /*4ed0*/  IMAD.MOV.U32 R112, RZ, RZ, RZ ;  /* 0x000000ffff707224 */ /* 0x000fe200078e00ff */
[----:B------:R-:W-:-:S02]  /*4ee0*/  LOP3.LUT R108, R108, 0x2, RZ, 0xc0, !PT ;  /* 0x000000026c6c7812 */ /* 0x000fc400078ec0ff */
[----:B------:R-:W-:Y:S02]  /*4ef0*/  CS2R R104, SRZ ;  /* 0x0000000000687805 */ /* 0x000fe4000001ff00 */
[----:B------:R-:W-:Y:S01]  /*4f00*/  LOP3.LUT R2, R4, 0x30, R2, 0x78, !PT ;  /* 0x0000003004027812 */ /* 0x000fe200078e7802 */
[----:B------:R-:W4:Y:S01]  /*4f10*/  LDC R97, c[0x0][0xb20] ;  /* 0x0002c800ff617b82 */ /* 0x000f220000000800 */
[----:B------:R-:W3:Y:S01]  /*4f20*/  LDS R0, [UR49+0x1a0] ;  /* 0x0001a031ff007984 */ /* 0x000ee20008000800 */
[----:B------:R-:W-:Y:S01]  /*4f30*/  LOP3.LUT R100, R100, 0x200, R3, 0xf8, !PT ;  /* 0x0000020064647812 */ /* 0x000fe200078ef803 */
[----:B------:R-:W-:Y:S01]  /*4f40*/  IMAD.MOV R102, RZ, RZ, -R108 ;  /* 0x000000ffff667224 */ /* 0x000fe200078e0a6c */
[----:B------:R-:W1:Y:S01]  /*4f50*/  LDCU.64 UR52, c[0x0][0x348] ;  /* 0x00006900ff3477ac */ /* 0x000e620008000a00 */
[----:B------:R-:W-:Y:S01]  /*4f60*/  IMAD.U32 R109, RZ, RZ, UR4 ;  /* 0x00000004ff6d7e24 */ /* 0x000fe2000f8e00ff */
[----:B------:R-:W-:Y:S02]  /*4f70*/  LOP3.LUT R100, R100, R2, RZ, 0xfc, !PT ;  /* 0x0000000264647212 */ /* 0x000fe400078efcff */
[----:B------:R-:W1:Y:S01]  /*4f80*/  LDC R41, c[0x0][0xb30] ;  /* 0x0002cc00ff297b82 */ /* 0x000e620000000800 */
[----:B------:R-:W1:Y:S01]  /*4f90*/  LDCU.64 UR38, c[0x0][0x888] ;  /* 0x00011100ff2677ac */ /* 0x000e620008000a00 */
[----:B------:R-:W1:Y:S06]  /*4fa0*/  LDCU.64 UR44, c[0x0][0x890] ;  /* 0x00011200ff2c77ac */ /* 0x000e6c0008000a00 */
[----:B------:R-:W1:Y:S01]  /*4fb0*/  LDC.64 R92, c[0x0][0xb10] ;  /* 0x0002c400ff5c7b82 */ /* 0x000e620000000a00 */
[----:B------:R-:W-:-:S07]  /*4fc0*/  UIADD3 UR48, UPT, UPT, UR49, 0x200, URZ ;  /* 0x0000020031307890 */ /* 0x000fce000fffe0ff */
[----:B------:R-:W1:Y:S08]  /*4fd0*/  LDC.64 R38, c[0x0][0xb18] ;  /* 0x0002c600ff267b82 */ /* 0x000e700000000a00 */
[----:B------:R-:W1:Y:S08]  /*4fe0*/  LDC.64 R36, c[0x0][0xb28] ;  /* 0x0002ca00ff247b82 */ /* 0x000e700000000a00 */
[----:B------:R-:W1:Y:S01]  /*4ff0*/  LDC.64 R90, c[0x0][0x8b0] ;  /* 0x00022c00ff5a7b82 */ /* 0x000e620000000a00 */
[----:B---3--:R-:W-:-:S07]  /*5000*/  IMAD.IADD R46, R0, 0x1, R46 ;  /* 0x00000001002e7824 */ /* 0x008fce00078e022e */
[----:B------:R-:W3:Y:S08]  /*5010*/  LDC.64 R88, c[0x0][0x8a8] ;  /* 0x00022a00ff587b82 */ /* 0x000ef00000000a00 */
[----:B--2-4-:R-:W1:Y:S02]  /*5020*/  LDC R98, c[0x0][0x374] ;  /* 0x0000dd00ff627b82 */ /* 0x014e640000000800 */
.L_x_131:
[----:B------:R-:W-:Y:S02]  /*5030*/  LEA R0, R112, UR49, 0x3 ;  /* 0x0000003170007c11 */ /* 0x000fe4000f8e18ff */
[----:B------:R-:W-:Y:S02]  /*5040*/  SHF.L.U32 R2, R106, 0x1f, RZ ;  /* 0x0000001f6a027819 */ /* 0x000fe400000006ff */
[----:B------:R-:W-:Y:S02]  /*5050*/  LEA R16, R112, UR49, 0x4 ;  /* 0x0000003170107c11 */ /* 0x000fe4000f8e20ff */
[----:B------:R-:W2:Y:S02]  /*5060*/  SYNCS.PHASECHK.TRANS64.TRYWAIT P0, [R0+URZ+0xf0], R2 ;  /* 0x0000f002000075a7 */ /* 0x000ea400080011ff */
[----:B-12---:R-:W-:Y:S05]  /*5070*/  @!P0 BRA `(.L_x_90) ;  /* 0x0000004c00b88947 */ /* 0x006fea0003800000 */
.L_x_187:
[----:B------:R-:W4:Y:S01]  /*5080*/  LDC.64 R10, c[0x0][0xb10] ;  /* 0x0002c400ff0a7b82 */ /* 0x000f220000000a00 */
[----:B------:R-:W3:Y:S01]  /*5090*/  LDS.128 R16, [R16+0x180] ;  /* 0x0001800010107984 */ /* 0x000ee20000000c00 */
[----:B-1----:R-:W-:Y:S01]  /*50a0*/  ISETP.NE.AND P1, PT, R41, 0x1, PT ;  /* 0x000000012900780c */ /* 0x002fe20003f25270 */
[----:B--2---:R-:W-:Y:S01]  /*50b0*/  VIADD R0, R0, 0x100 ;  /* 0x0000010000007836 */ /* 0x004fe20000000000 */
[----:B------:R-:W-:Y:S04]  /*50c0*/  ISETP.GE.AND P0, PT, R40, 0x1, PT ;  /* 0x000000012800780c */ /* 0x000fe80003f06270 */
[----:B------:R-:W1:Y:S01]  /*50d0*/  LDC.64 R8, c[0x0][0xb18] ;  /* 0x0002c600ff087b82 */ /* 0x000e620000000a00 */
[----:B------:R-:W-:Y:S01]  /*50e0*/  PRMT R0, RZ, 0x654, R0 ;  /* 0x00000654ff007816 */ /* 0x000fe20000000000 */
[----:B------:R-:W-:Y:S01]  /*50f0*/  @!PT LDS RZ, [RZ] ;  /* 0x00000000fffff984 */ /* 0x000fe20000000800 */
[----:B------:R-:W-:Y:S01]  /*5100*/  @!PT LDS RZ, [RZ] ;  /* 0x00000000fffff984 */ /* 0x000fe20000000800 */
[----:B------:R-:W-:Y:S01]  /*5110*/  @!PT LDS RZ, [RZ] ;  /* 0x00000000fffff984 */ /* 0x000fe20000000800 */
[----:B------:R-:W-:Y:S01]  /*5120*/  @!PT LDS RZ, [RZ] ;  /* 0x00000000fffff984 */ /* 0x000fe20000000800 */
[----:B------:R2:W-:Y:S06]  /*5130*/  MEMBAR.ALL.CTA ;  /* 0x0000000000007992 */ /* 0x0005ec0000008000 */
[----:B--2---:R-:W2:Y:S01]  /*5140*/  FENCE.VIEW.ASYNC.S ;  /* 0x00000000000073c6 */ /* 0x004ea20000000000 */
[----:B------:R-:W1:Y:S08]  /*5150*/  @!P1 LDC R12, c[0x0][0xb20] ;  /* 0x0002c800ff0c9b82 */ /* 0x000e700000000800 */
[----:B------:R-:W1:Y:S01]  /*5160*/  @!P1 LDC R7, c[0x0][0xb0c] ;  /* 0x0002c300ff079b82 */ /* 0x000e620000000800 */
[----:B--2---:R2:W-:Y:S01]  /*5170*/  SYNCS.ARRIVE.TRANS64.RED.A1T0 RZ, [R0+URZ], RZ ;  /* 0x000000ff00ff79a7 */ /* 0x0045e200081004ff */
[----:B---3--:R-:W-:Y:S04]  /*5180*/  LOP3.LUT P4, RZ, R18, 0x1, RZ, 0xc0, !PT ;  /* 0x0000000112ff7812 */ /* 0x008fe8000788c0ff */
[----:B------:R-:W-:Y:S09]  /*5190*/  P2R R111, PR, RZ, 0x10 ;  /* 0x00000010ff6f7803 */ /* 0x000ff20000000000 */
[----:B------:R-:W-:Y:S02]  /*51a0*/  @P4 MOV R44, R16 ;  /* 0x00000010002c4202 */ /* 0x000fe40000000f00 */
[----:B------:R-:W-:Y:S01]  /*51b0*/  @P4 LOP3.LUT R43, R17, 0xffff, RZ, 0xc0, !PT ;  /* 0x0000ffff112b4812 */ /* 0x000fe200078ec0ff */
[----:B--2-4-:R-:W-:Y:S06]  /*51c0*/  @!P0 BRA `(.L_x_91) ;  /* 0x0000000000a48947 */ /* 0x014fec0003800000 */
[----:B------:R-:W-:Y:S01]  /*51d0*/  IMAD.HI.U32 R0, R98, R39, RZ ;  /* 0x0000002762007227 */ /* 0x000fe200078e00ff */
[----:B------:R-:W-:Y:S02]  /*51e0*/  ISETP.NE.AND P0, PT, R38, 0x1, PT ;  /* 0x000000012600780c */ /* 0x000fe40003f05270 */
[----:B------:R-:W-:Y:S01]  /*51f0*/  ISETP.NE.AND P2, PT, R40, 0x1, PT ;  /* 0x000000012800780c */ /* 0x000fe20003f45270 */
[----:B------:R-:W-:Y:S01]  /*5200*/  IMAD.HI.U32 R4, R99, R92, RZ ;  /* 0x0000005c63047227 */ /* 0x000fe200078e00ff */
[----:B------:R-:W-:Y:S02]  /*5210*/  SHF.R.U32.HI R0, RZ, R97, R0 ;  /* 0x00000061ff007219 */ /* 0x000fe40000011600 */
[----:B------:R-:W-:Y:S01]  /*5220*/  ISETP.NE.AND P3, PT, R42, 0x1, PT ;  /* 0x000000012a00780c */ /* 0x000fe20003f65270 */
[----:B------:R-:W-:Y:S01]  /*5230*/  IMAD.HI.U32 R6, R43, R39, RZ ;  /* 0x000000272b067227 */ /* 0x000fe200078e00ff */
[-C--:B------:R-:W-:Y:S02]  /*5240*/  SHF.R.U32.HI R4, RZ, R93.reuse, R4 ;  /* 0x0000005dff047219 */ /* 0x080fe40000011604 */
[----:B------:R-:W-:Y:S01]  /*5250*/  SEL R0, R98, R0, !P0 ;  /* 0x0000000062007207 */ /* 0x000fe20004000000 */
[----:B------:R-:W-:Y:S01]  /*5260*/  IMAD.HI.U32 R5, R44, R92, RZ ;  /* 0x0000005c2c057227 */ /* 0x000fe200078e00ff */
[----:B------:R-:W-:Y:S03]  /*5270*/  SEL R4, R99, R4, !P3 ;  /* 0x0000000463047207 */ /* 0x000fe60005800000 */
[-C--:B------:R-:W-:Y:S01]  /*5280*/  IMAD.HI.U32 R3, R0, R36.reuse, RZ ;  /* 0x0000002400037227 */ /* 0x080fe200078e00ff */
[----:B------:R-:W-:Y:S03]  /*5290*/  SHF.R.U32.HI R5, RZ, R93, R5 ;  /* 0x0000005dff057219 */ /* 0x000fe60000011605 */
[----:B------:R-:W-:Y:S01]  /*52a0*/  IMAD.HI.U32 R2, R4, R36, RZ ;  /* 0x0000002404027227 */ /* 0x000fe200078e00ff */
[----:B------:R-:W-:Y:S02]  /*52b0*/  @P2 SHF.R.U32.HI R0, RZ, R37, R3 ;  /* 0x00000025ff002219 */ /* 0x000fe40000011603 */
[----:B------:R-:W-:Y:S02]  /*52c0*/  SHF.R.U32.HI R3, RZ, R97, R6 ;  /* 0x00000061ff037219 */ /* 0x000fe40000011606 */
[----:B------:R-:W-:Y:S01]  /*52d0*/  @P2 SHF.R.U32.HI R4, RZ, R37, R2 ;  /* 0x00000025ff042219 */ /* 0x000fe20000011602 */
[----:B------:R-:W-:Y:S01]  /*52e0*/  IMAD R0, R40, R0, RZ ;  /* 0x0000000028007224 */ /* 0x000fe200078e02ff */
[----:B------:R-:W-:Y:S02]  /*52f0*/  SEL R3, R43, R3, !P0 ;  /* 0x000000032b037207 */ /* 0x000fe40004000000 */
[----:B------:R-:W-:Y:S01]  /*5300*/  SEL R2, R44, R5, !P3 ;  /* 0x000000052c027207 */ /* 0x000fe20005800000 */
[----:B------:R-:W-:Y:S01]  /*5310*/  IMAD R5, R40, R4, RZ ;  /* 0x0000000428057224 */ /* 0x000fe200078e02ff */
[C---:B------:R-:W-:Y:S01]  /*5320*/  ISETP.GE.AND P0, PT, R3.reuse, R0, PT ;  /* 0x000000000300720c */ /* 0x040fe20003f06270 */
[C---:B------:R-:W-:Y:S03]  /*5330*/  IMAD.HI.U32 R0, R3.reuse, R36, RZ ;  /* 0x0000002403007227 */ /* 0x040fe600078e00ff */
[C---:B------:R-:W-:Y:S02]  /*5340*/  ISETP.GE.OR P0, PT, R2.reuse, R5, P0 ;  /* 0x000000050200720c */ /* 0x040fe40000706670 */
[----:B------:R-:W-:Y:S04]  /*5350*/  SHF.R.U32.HI R0, RZ, R37, R0 ;  /* 0x00000025ff007219 */ /* 0x000fe80000011600 */
[C---:B------:R-:W-:Y:S05]  /*5360*/  SEL R6, R3.reuse, R0, !P2 ;  /* 0x0000000003067207 */ /* 0x040fea0005000000 */
        /* <DEDUP_REMOVED lines=14> */
[----:B------:R-:W-:Y:S07]  /*5450*/  IMAD R43, R3, R38, R43 ;  /* 0x00000026032b7224 */ /* 0x000fee00078e022b */
.L_x_91:
[----:B-1----:R-:W-:Y:S01]  /*5460*/  @!P1 ISETP.NE.AND P0, PT, R8, 0x1, PT ;  /* 0x000000010800980c */ /* 0x002fe20003f05270 */
[----:B------:R-:W-:Y:S01]  /*5470*/  @!P1 IMAD.HI.U32 R0, R44, R10, RZ ;  /* 0x0000000a2c009227 */ /* 0x000fe200078e00ff */
[----:B------:R-:W-:Y:S01]  /*5480*/  @!P1 ISETP.NE.AND P2, PT, R7, 0x1, PT ;  /* 0x000000010700980c */ /* 0x000fe20003f45270 */
[----:B------:R-:W-:Y:S01]  /*5490*/  ULOP3.LUT UP0, URZ, UR48, 0x1b0, URZ, 0xc0, !UPT ;  /* 0x000001b030ff7892 */ /* 0x000fe2000f80c0ff */
[----:B------:R-:W-:Y:S01]  /*54a0*/  R2UR UR42, R15 ;  /* 0x000000000f2a72ca */ /* 0x000fe200000e0000 */
[C---:B------:R-:W-:Y:S01]  /*54b0*/  @!P1 IMAD.HI.U32 R2, R43.reuse, R9, RZ ;  /* 0x000000092b029227 */ /* 0x040fe200078e00ff */
[----:B------:R-:W-:Y:S02]  /*54c0*/  @!P1 SHF.R.U32.HI R0, RZ, R11, R0 ;  /* 0x0000000bff009219 */ /* 0x000fe40000011600 */
[----:B------:R-:W-:Y:S01]  /*54d0*/  R2UR UR41, R14 ;  /* 0x000000000e2972ca */ /* 0x000fe200000e0000 */
[----:B------:R-:W-:Y:S01]  /*54e0*/  VIADD R112, R112, 0x1 ;  /* 0x0000000170707836 */ /* 0x000fe20000000000 */
[----:B------:R-:W-:Y:S02]  /*54f0*/  @!P1 SHF.R.U32.HI R2, RZ, R12, R2 ;  /* 0x0000000cff029219 */ /* 0x000fe40000011602 */
[----:B------:R-:W-:Y:S02]  /*5500*/  @!P1 SEL R3, R44, R0, !P2 ;  /* 0x000000002c039207 */ /* 0x000fe40005000000 */
[----:B------:R-:W-:Y:S02]  /*5510*/  @!P1 SEL R2, R43, R2, !P0 ;  /* 0x000000022b029207 */ /* 0x000fe40004000000 */
[----:B------:R-:W-:Y:S01]  /*5520*/  @P4 SHF.R.U32.HI R103, RZ, 0x10, R17 ;  /* 0x00000010ff674819 */ /* 0x000fe20000011611 */
[----:B------:R-:W-:Y:S02]  /*5530*/  USHF.L.U32 UR42, UR42, 0x6, URZ ;  /* 0x000000062a2a7899 */ /* 0x000fe400080006ff */
[----:B------:R-:W-:Y:S02]  /*5540*/  @!P1 IMAD.IADD R0, R2, 0x1, -R3 ;  /* 0x0000000102009824 */ /* 0x000fe400078e0a03 */
[----:B------:R-:W-:Y:S01]  /*5550*/  @!P1 IMAD.IADD R2, R3, 0x1, -R2 ;  /* 0x0000000103029824 */ /* 0x000fe200078e0a02 */
[----:B------:R-:W-:Y:S01]  /*5560*/  USHF.L.U32 UR41, UR41, 0x8, URZ ;  /* 0x0000000829297899 */ /* 0x000fe200080006ff */
[----:B------:R-:W-:Y:S02]  /*5570*/  @!P1 IMAD R44, R0, R7, R44 ;  /* 0x00000007002c9224 */ /* 0x000fe400078e022c */
[----:B------:R-:W-:Y:S01]  /*5580*/  @!P1 IMAD R43, R2, R8, R43 ;  /* 0x00000008022b9224 */ /* 0x000fe200078e022b */
[----:B------:R-:W-:Y:S08]  /*5590*/  BRA.U !UP0, `(.L_x_92) ;  /* 0x0000000108407547 */ /* 0x000ff0000b800000 */
[----:B------:R-:W1:Y:S01]  /*55a0*/  LDCU.64 UR8, c[0x4][0x88] ;  /* 0x01001100ff0877ac */ /* 0x000e620008000a00 */
[----:B------:R-:W-:Y:S01]  /*55b0*/  MOV R3, 0x0 ;  /* 0x0000000000037802 */ /* 0x000fe20000000f00 */
[----:B------:R-:W-:Y:S02]  /*55c0*/  HFMA2 R12, -RZ, RZ, 0, 5.9604644775390625e-08 ;  /* 0x00000001ff0c7431 */ /* 0x000fe400000001ff */
[----:B------:R-:W-:Y:S02]  /*55d0*/  IMAD.MOV.U32 R8, RZ, RZ, 0x70 ;  /* 0x00000070ff087424 */ /* 0x000fe400078e00ff */
[----:B------:R-:W-:Y:S01]  /*55e0*/  IMAD.MOV.U32 R13, RZ, RZ, RZ ;  /* 0x000000ffff0d7224 */ /* 0x000fe200078e00ff */
[----:B------:R-:W2:Y:S01]  /*55f0*/  LDCU.64 UR6, c[0x4][0x90] ;  /* 0x01001200ff0677ac */ /* 0x000ea20008000a00 */
[----:B------:R-:W3:Y:S01]  /*5600*/  LDC.64 R2, c[0x4][R3] ;  /* 0x0100000003027b82 */ /* 0x000ee20000000a00 */
[----:B------:R-:W4:Y:S01]  /*5610*/  LDCU.64 UR4, c[0x4][0x8] ;  /* 0x01000100ff0477ac */ /* 0x000f220008000a00 */
[----:B-1----:R-:W-:Y:S01]  /*5620*/  MOV R5, UR9 ;  /* 0x0000000900057c02 */ /* 0x002fe20008000f00 */
[----:B------:R-:W-:Y:S01]  /*5630*/  IMAD.U32 R4, RZ, RZ, UR8 ;  /* 0x00000008ff047e24 */ /* 0x000fe2000f8e00ff */
[----:B--2---:R-:W-:Y:S01]  /*5640*/  MOV R7, UR7 ;  /* 0x0000000700077c02 */ /* 0x004fe20008000f00 */
[----:B------:R-:W-:Y:S01]  /*5650*/  IMAD.U32 R6, RZ, RZ, UR6 ;  /* 0x00000006ff067e24 */ /* 0x000fe2000f8e00ff */
[----:B----4-:R-:W-:Y:S01]  /*5660*/  MOV R11, UR5 ;  /* 0x00000005000b7c02 */ /* 0x010fe20008000f00 */
[----:B------:R-:W-:Y:S02]  /*5670*/  IMAD.U32 R10, RZ, RZ, UR4 ;  /* 0x00000004ff0a7e24 */ /* 0x000fe4000f8e00ff */
[----:B------:R-:W-:Y:S07]  /*5680*/  LEPC R20, `(.L_x_92) ;  /* 0x000000001014794e */ /* 0x000fee0000000000 */
[----:B---3-5:R-:W-:Y:S05]  /*5690*/  CALL.ABS.NOINC R2 ;  /* 0x0000000002007343 */ /* 0x028fea0003c00000 */
.L_x_92:
[----:B------:R-:W-:Y:S01]  /*56a0*/  LOP3.LUT P0, RZ, R109, 0x1b0, RZ, 0xc0, !PT ;  /* 0x000001b06dff7812 */ /* 0x000fe2000780c0ff */
[----:B------:R-:W-:Y:S11]  /*56b0*/  BSSY.RECONVERGENT B6, `(.L_x_93) ;  /* 0x0000013000067945 */ /* 0x000ff60003800200 */
[----:B------:R-:W-:Y:S01]  /*56c0*/  @!UPT UIADD3 URZ, UPT, UPT, URZ, URZ, URZ ;  /* 0x000000fffffff290 */ /* 0x000fe2000fffe0ff */
[----:B------:R-:W-:Y:S05]  /*56d0*/  @!P0 BRA `(.L_x_94) ;  /* 0x0000000000408947 */ /* 0x000fea0003800000 */
        /* <DEDUP_REMOVED lines=16> */
.L_x_94:
[----:B------:R-:W-:Y:S05]  /*57e0*/  BSYNC.RECONVERGENT B6 ;  /* 0x0000000000067941 */ /* 0x000fea0003800200 */
.L_x_93:
[----:B------:R-:W-:Y:S01]  /*57f0*/  ISETP.NE.U32.AND P4, PT, R90, RZ, PT ;  /* 0x000000ff5a00720c */ /* 0x000fe20003f85070 */
[----:B------:R-:W-:Y:S01]  /*5800*/  UISETP.NE.AND UP2, UPT, UR50, URZ, UPT ;  /* 0x000000ff3200728c */ /* 0x000fe2000bf45270 */
[----:B------:R-:W-:Y:S01]  /*5810*/  ISETP.NE.U32.AND P2, PT, RZ, UR38, PT ;  /* 0x00000026ff007c0c */ /* 0x000fe2000bf45070 */
[----:B------:R-:W-:Y:S01]  /*5820*/  UISETP.NE.U32.AND UP1, UPT, UR44, URZ, UPT ;  /* 0x000000ff2c00728c */ /* 0x000fe2000bf25070 */
[----:B------:R-:W-:Y:S01]  /*5830*/  ISETP.NE.AND.EX P4, PT, R91, RZ, PT, P4 ;  /* 0x000000ff5b00720c */ /* 0x000fe20003f85340 */
[----:B------:R-:W-:Y:S01]  /*5840*/  UPLOP3.LUT UP0, UPT, UPT, UPT, UPT, 0x40, 0x4 ;  /* 0x000000000004789c */ /* 0x000fe20003f0e870 */
[----:B------:R-:W-:Y:S01]  /*5850*/  ISETP.NE.AND.EX P2, PT, RZ, UR39, PT, P2 ;  /* 0x00000027ff007c0c */ /* 0x000fe2000bf45320 */
[----:B------:R-:W-:Y:S01]  /*5860*/  UISETP.NE.AND.EX UP1, UPT, UR45, URZ, UPT, UP1 ;  /* 0x000000ff2d00728c */ /* 0x000fe2000bf25310 */
[----:B------:R-:W-:Y:S04]  /*5870*/  PLOP3.LUT P1, PT, PT, PT, UP2, 0x80, 0x8 ;  /* 0x000000000008781c */ /* 0x000fe80003f2f028 */
[----:B------:R-:W-:Y:S06]  /*5880*/  @UP2 UPLOP3.LUT UP0, UPT, UPT, UPT, UP1, 0x80, 0x8 ;  /* 0x000000000008289c */ /* 0x000fec0003f0f010 */
[----:B------:R-:W-:Y:S01]  /*5890*/  PLOP3.LUT P0, PT, PT, PT, UP0, 0x80, 0x8 ;  /* 0x000000000008781c */ /* 0x000fe20003f0f008 */
[----:B------:R-:W-:Y:S01]  /*58a0*/  @!UPT UIADD3 URZ, UPT, UPT, URZ, URZ, URZ ;  /* 0x000000fffffff290 */ /* 0x000fe2000fffe0ff */
[----:B------:R-:W-:Y:S11]  /*58b0*/  BRA.U !UP1, `(.L_x_95) ;  /* 0x0000000109387547 */ /* 0x000ff6000b800000 */
[----:B------:R-:W-:Y:S01]  /*58c0*/  UISETP.NE.U32.AND UP0, UPT, UR38, URZ, UPT ;  /* 0x000000ff2600728c */ /* 0x000fe2000bf05070 */
[----:B------:R-:W-:Y:S02]  /*58d0*/  HFMA2 R0, -RZ, RZ, 0, 5.9604644775390625e-08 ;  /* 0x00000001ff007431 */ /* 0x000fe400000001ff */
[----:B------:R-:W-:Y:S01]  /*58e0*/  IMAD.MOV.U32 R96, RZ, RZ, 0x1 ;  /* 0x00000001ff607424 */ /* 0x000fe200078e00ff */
[----:B------:R-:W-:Y:S06]  /*58f0*/  UISETP.NE.AND.EX UP0, UPT, UR39, URZ, UPT, UP0 ;  /* 0x000000ff2700728c */ /* 0x000fec000bf05300 */
[----:B------:R-:W-:Y:S05]  /*5900*/  PLOP3.LUT P3, PT, PT, PT, UP0, 0x80, 0x8 ;  /* 0x000000000008781c */ /* 0x000fea0003f6f008 */
[----:B------:R-:W1:Y:S01]  /*5910*/  @UP0 LDCU.64 UR6, c[0x0][0x888] ;  /* 0x00011100ff0607ac */ /* 0x000e620008000a00 */
[----:B------:R-:W-:Y:S07]  /*5920*/  @UP0 UIMAD UR4, UR36, UR44, URZ ;  /* 0x0000002c240402a4 */ /* 0x000fee000f8e02ff */
[----:B------:R-:W-:Y:S01]  /*5930*/  @!P3 PRMT R96, R0, 0x7610, R96 ;  /* 0x000076100060b816 */ /* 0x000fe20000000060 */
[----:B-1----:R-:W-:Y:S03]  /*5940*/  @UP0 UIMAD.WIDE UR6, UR4, 0x4, UR6 ;  /* 0x00000004040608a5 */ /* 0x002fe6000f8e0206 */
[----:B------:R-:W1:Y:S03]  /*5950*/  @!UP0 LDCU UR4, c[0x0][0x880] ;  /* 0x00011000ff0487ac */ /* 0x000e660008000800 */
[----:B------:R-:W-:Y:S01]  /*5960*/  IMAD.U32 R2, RZ, RZ, UR6 ;  /* 0x00000006ff027e24 */ /* 0x000fe2000f8e00ff */
[----:B------:R-:W-:Y:S05]  /*5970*/  MOV R3, UR7 ;  /* 0x0000000700037c02 */ /* 0x000fea0008000f00 */
[----:B-----5:R2:W5:Y:S02]  /*5980*/  @P3 LDG.E R49, desc[UR46][R2.64] ;  /* 0x0000002e02313981 */ /* 0x020564000c1e1900 */
[----:B-12---:R-:W-:Y:S02]  /*5990*/  @!P3 IMAD.U32 R49, RZ, RZ, UR4 ;  /* 0x00000004ff31be24 */ /* 0x006fe4000f8e00ff */
.L_x_95:
[----:B------:R-:W-:Y:S05]  /*59a0*/  @!P4 BRA `(.L_x_96) ;  /* 0x000000000020c947 */ /* 0x000fea0003800000 */
[----:B------:R-:W-:Y:S04]  /*59b0*/  ISETP.NE.U32.AND P3, PT, R88, RZ, PT ;  /* 0x000000ff5800720c */ /* 0x000fe80003f65070 */
[----:B------:R-:W-:Y:S11]  /*59c0*/  ISETP.NE.AND.EX P3, PT, R89, RZ, PT, P3 ;  /* 0x000000ff5900720c */ /* 0x000ff60003f65330 */
[----:B------:R-:W-:Y:S02]  /*59d0*/  @!UPT UIADD3 URZ, UPT, UPT, URZ, URZ, URZ ;  /* 0x000000fffffff290 */ /* 0x000fe4000fffe0ff */
[----:B------:R-:W1:Y:S01]  /*59e0*/  @P3 LDC.64 R2, c[0x0][0x8a8] ;  /* 0x00022a00ff023b82 */ /* 0x000e620000000a00 */
[----:B------:R-:W-:Y:S04]  /*59f0*/  @P3 IMAD R0, R90, UR36, RZ ;  /* 0x000000245a003c24 */ /* 0x000fe8000f8e02ff */
[----:B-1----:R-:W-:Y:S05]  /*5a00*/  @P3 IMAD.WIDE R2, R0, 0x4, R2 ;  /* 0x0000000400023825 */ /* 0x002fea00078e0202 */
[----:B-----5:R1:W5:Y:S02]  /*5a10*/  @P3 LDG.E R47, desc[UR46][R2.64] ;  /* 0x0000002e022f3981 */ /* 0x020364000c1e1900 */
[----:B-1----:R-:W2:Y:S02]  /*5a20*/  @!P3 LDC R47, c[0x0][0x8a0] ;  /* 0x00022800ff2fbb82 */ /* 0x002ea40000000800 */
.L_x_96:
[----:B-----5:R-:W-:Y:S01]  /*5a30*/  FSETP.NEU.AND P4, PT, R49, RZ, PT ;  /* 0x000000ff3100720b */ /* 0x020fe20003f8d000 */
[----:B------:R-:W-:Y:S01]  /*5a40*/  BSSY B1, `(.L_x_97) ;  /* 0x0000042000017945 */ /* 0x000fe20003800000 */
[----:B------:R-:W-:Y:S01]  /*5a50*/  SEL R5, RZ, 0xffffffff, P2 ;  /* 0xffffffffff057807 */ /* 0x000fe20001000000 */
[----:B------:R-:W-:Y:S01]  /*5a60*/  IMAD.MOV.U32 R115, RZ, RZ, 0x1 ;  /* 0x00000001ff737424 */ /* 0x000fe200078e00ff */
[----:B------:R-:W-:Y:S02]  /*5a70*/  LOP3.LUT P3, RZ, R96, 0xff, RZ, 0xc0, !PT ;  /* 0x000000ff60ff7812 */ /* 0x000fe4000786c0ff */
[----:B------:R-:W-:Y:S02]  /*5a80*/  CS2R R86, SRZ ;  /* 0x0000000000567805 */ /* 0x000fe4000001ff00 */
[----:B------:R-:W-:Y:S02]  /*5a90*/  @P1 SEL R0, RZ, 0xffffffff, P4 ;  /* 0xffffffffff001807 */ /* 0x000fe40002000000 */
[----:B------:R-:W-:Y:S02]  /*5aa0*/  CS2R R84, SRZ ;  /* 0x0000000000547805 */ /* 0x000fe4000001ff00 */
[----:B------:R-:W-:Y:S02]  /*5ab0*/  LEA R2, R105, UR49, 0x3 ;  /* 0x0000003169027c11 */ /* 0x000fe4000f8e18ff */
[----:B------:R-:W-:Y:S02]  /*5ac0*/  CS2R R82, SRZ ;  /* 0x0000000000527805 */ /* 0x000fe4000001ff00 */
[----:B------:R-:W-:Y:S02]  /*5ad0*/  @P0 SEL R0, R5, R0, !P3 ;  /* 0x0000000005000207 */ /* 0x000fe40005800000 */
[----:B------:R-:W-:Y:S02]  /*5ae0*/  CS2R R80, SRZ ;  /* 0x0000000000507805 */ /* 0x000fe4000001ff00 */
[----:B------:R-:W-:Y:S02]  /*5af0*/  LEA R113, R45, UR49, 0x3 ;  /* 0x000000312d717c11 */ /* 0x000fe4000f8e18ff */
[----:B------:R-:W-:Y:S02]  /*5b00*/  @P1 LOP3.LUT R0, R0, 0x1, RZ, 0xc0, !PT ;  /* 0x0000000100001812 */ /* 0x000fe400078ec0ff */
[----:B------:R-:W-:Y:S02]  /*5b10*/  SHF.L.U32 R3, R107, 0x1f, RZ ;  /* 0x0000001f6b037819 */ /* 0x000fe400000006ff */
[----:B------:R-:W-:Y:S02]  /*5b20*/  ISETP.NE.U32.OR P6, PT, R0, 0x1, !P1 ;  /* 0x000000010000780c */ /* 0x000fe40004fc5470 */
[----:B------:R-:W-:Y:S02]  /*5b30*/  PLOP3.LUT P2, PT, PT, PT, UP1, 0x80, 0x8 ;  /* 0x000000000008781c */ /* 0x000fe40003f4f018 */
[----:B------:R-:W-:Y:S02]  /*5b40*/  LEA.HI R48, R45, R45, RZ, 0x1 ;  /* 0x0000002d2d307211 */ /* 0x000fe400078f08ff */
[----:B------:R-:W-:Y:S02]  /*5b50*/  SEL R4, RZ, 0xffffffff, P4 ;  /* 0xffffffffff047807 */ /* 0x000fe40002000000 */
[----:B------:R-:W-:Y:S05]  /*5b60*/  P2R R118, PR, RZ, 0x40 ;  /* 0x00000040ff767803 */ /* 0x000fea0000000000 */
[----:B------:R-:W-:Y:S02]  /*5b70*/  @P6 SHF.L.U32 R0, R104, 0x1f, RZ ;  /* 0x0000001f68006819 */ /* 0x000fe400000006ff */
[----:B------:R-:W-:Y:S02]  /*5b80*/  @P2 SEL R4, R5, R4, !P3 ;  /* 0x0000000405042207 */ /* 0x000fe40005800000 */
[----:B------:R1:W3:Y:S02]  /*5b90*/  @P6 SYNCS.PHASECHK.TRANS64.TRYWAIT P1, [R2+URZ+0xa0], R0 ;  /* 0x0000a000020065a7 */ /* 0x0002e400080211ff */
[----:B------:R-:W-:Y:S04]  /*5ba0*/  LOP3.LUT R4, R4, 0x1, RZ, 0xc0, !PT ;  /* 0x0000000104047812 */ /* 0x000fe800078ec0ff */
[----:B------:R-:W-:Y:S04]  /*5bb0*/  ISETP.NE.U32.AND P5, PT, R4, 0x1, PT ;  /* 0x000000010400780c */ /* 0x000fe80003fa5070 */
[----:B------:R-:W-:Y:S01]  /*5bc0*/  P2R R116, PR, RZ, 0x20 ;  /* 0x00000020ff747803 */ /* 0x000fe20000000000 */
[----:B------:R4:W2:Y:S01]  /*5bd0*/  SYNCS.PHASECHK.TRANS64.TRYWAIT P0, [R113+URZ+0x110], R3 ;  /* 0x00011003710075a7 */ /* 0x0008a200080011ff */
[C---:B-1----:R-:W-:Y:S01]  /*5be0*/  IMAD.SHL.U32 R0, R48.reuse, 0x80, RZ ;  /* 0x0000008030007824 */ /* 0x042fe200078e00ff */
[----:B------:R-:W-:Y:S04]  /*5bf0*/  LOP3.LUT R48, R48, 0xffe, RZ, 0xc0, !PT ;  /* 0x00000ffe30307812 */ /* 0x000fe800078ec0ff */
[----:B------:R-:W-:Y:S01]  /*5c00*/  LOP3.LUT R0, R0, 0xffffff00, RZ, 0xc0, !PT ;  /* 0xffffff0000007812 */ /* 0x000fe200078ec0ff */
[----:B------:R-:W-:Y:S04]  /*5c10*/  IMAD.IADD R48, R45, 0x1, -R48 ;  /* 0x000000012d307824 */ /* 0x000fe800078e0a30 */
[----:B------:R-:W-:Y:S04]  /*5c20*/  IMAD.IADD R0, R46, 0x1, R0 ;  /* 0x000000012e007824 */ /* 0x000fe800078e0200 */
[----:B------:R-:W-:Y:S01]  /*5c30*/  IMAD R48, R48, 0x100000, R0 ;  /* 0x0010000030307824 */ /* 0x000fe200078e0200 */
[----:B---3--:R-:W-:Y:S01]  /*5c40*/  @P6 SEL R115, RZ, 0x1, !P1 ;  /* 0x00000001ff736807 */ /* 0x008fe20004800000 */
[----:B----4-:R-:W-:Y:S06]  /*5c50*/  @!P6 BRA `(.L_x_98) ;  /* 0x000000000080e947 */ /* 0x010fec0003800000 */
[----:B------:R-:W-:Y:S01]  /*5c60*/  @P5 IMAD R5, R105, 0x1000, R100 ;  /* 0x0000100069055824 */ /* 0x000fe200078e0264 */
[----:B------:R-:W-:Y:S01]  /*5c70*/  ISETP.NE.AND P1, PT, R115, RZ, PT ;  /* 0x000000ff7300720c */ /* 0x000fe20003f25270 */
[----:B------:R-:W-:Y:S01]  /*5c80*/  BSSY B0, `(.L_x_99) ;  /* 0x000000b000007945 */ /* 0x000fe20003800000 */
[----:B------:R-:W-:Y:S01]  /*5c90*/  CS2R R82, SRZ ;  /* 0x0000000000527805 */ /* 0x000fe2000001ff00 */
[----:B------:R-:W-:Y:S01]  /*5ca0*/  @P5 VIADD R4, R5, UR49 ;  /* 0x0000003105045c36 */ /* 0x000fe20008000000 */
[----:B------:R-:W-:Y:S02]  /*5cb0*/  CS2R R80, SRZ ;  /* 0x0000000000507805 */ /* 0x000fe4000001ff00 */
[----:B------:R-:W-:Y:S02]  /*5cc0*/  CS2R R86, SRZ ;  /* 0x0000000000567805 */ /* 0x000fe4000001ff00 */
[----:B------:R-:W-:Y:S01]  /*5cd0*/  CS2R R84, SRZ ;  /* 0x0000000000547805 */ /* 0x000fe2000001ff00 */
[----:B------:R-:W-:Y:S04]  /*5ce0*/  @P5 IMAD R4, R108, -0x10, R4 ;  /* 0xfffffff06c045824 */ /* 0x000fe800078e0204 */
[----:B------:R-:W-:Y:S05]  /*5cf0*/  @P1 BRA `(.L_x_100) ;  /* 0x00000000000c1947 */ /* 0x000fea0003800000 */
[----:B------:R-:W-:Y:S04]  /*5d00*/  SHF.L.U32 R0, R104, 0x1f, RZ ;  /* 0x0000001f68007819 */ /* 0x000fe800000006ff */
[----:B------:R-:W1:Y:S02]  /*5d10*/  SYNCS.PHASECHK.TRANS64.TRYWAIT P1, [R2+URZ+0xa0], R0 ;  /* 0x0000a000020075a7 */ /* 0x000e6400080211ff */
[----:B-1----:R-:W-:Y:S05]  /*5d20*/  @!P1 BRA `(.L_x_101) ;  /* 0x0000004000a09947 */ /* 0x002fea0003800000 */
.L_x_100:
[----:B------:R-:W-:Y:S05]  /*5d30*/  BSYNC B0 ;  /* 0x0000000000007941 */ /* 0x000fea0003800000 */
.L_x_99:
[----:B------:R-:W-:Y:S01]  /*5d40*/  ISETP.NE.AND P1, PT, R116, RZ, PT ;  /* 0x000000ff7400720c */ /* 0x000fe20003f25270 */
[----:B-1----:R-:W-:Y:S02]  /*5d50*/  VIADD R2, R2, 0xc0 ;  /* 0x000000c002027836 */ /* 0x002fe40000000000 */
[----:B------:R-:W-:Y:S02]  /*5d60*/  IMAD.U32 R0, RZ, RZ, UR37 ;  /* 0x00000025ff007e24 */ /* 0x000fe4000f8e00ff */
[----:B------:R-:W-:Y:S03]  /*5d70*/  VIADD R105, R105, 0x1 ;  /* 0x0000000169697836 */ /* 0x000fe60000000000 */
[----:B------:R-:W-:Y:S05]  /*5d80*/  PRMT R0, R0, 0x654, R2 ;  /* 0x0000065400007816 */ /* 0x000fea0000000002 */
[----:B------:R1:W3:Y:S04]  /*5d90*/  @P1 LDS.128 R80, [R5+UR49+0x200] ;  /* 0x0002003105501984 */ /* 0x0002e80008000c00 */
[----:B------:R1:W4:Y:S01]  /*5da0*/  @P1 LDS.128 R84, [R4+0x210] ;  /* 0x0002100004541984 */ /* 0x0003220000000c00 */
[C---:B------:R-:W-:Y:S01]  /*5db0*/  ISETP.NE.AND P1, PT, R105.reuse, 0x4, PT ;  /* 0x000000046900780c */ /* 0x040fe20003f25270 */
[----:B------:R-:W-:Y:S01]  /*5dc0*/  @!PT LDS RZ, [RZ] ;  /* 0x00000000fffff984 */ /* 0x000fe20000000800 */
[----:B------:R-:W-:Y:S01]  /*5dd0*/  @!PT LDS RZ, [RZ] ;  /* 0x00000000fffff984 */ /* 0x000fe20000000800 */
[----:B------:R-:W-:Y:S01]  /*5de0*/  @!PT LDS RZ, [RZ] ;  /* 0x00000000fffff984 */ /* 0x000fe20000000800 */
[----:B------:R-:W-:Y:S01]  /*5df0*/  @!PT LDS RZ, [RZ] ;  /* 0x00000000fffff984 */ /* 0x000fe20000000800 */
[----:B------:R5:W-:Y:S06]  /*5e00*/  MEMBAR.ALL.CTA ;  /* 0x0000000000007992 */ /* 0x000bec0000008000 */
[----:B-----5:R-:W5:Y:S01]  /*5e10*/  FENCE.VIEW.ASYNC.S ;  /* 0x00000000000073c6 */ /* 0x020f620000000000 */
[----:B------:R-:W-:Y:S01]  /*5e20*/  SEL R105, R105, RZ, P1 ;  /* 0x000000ff69697207 */ /* 0x000fe20000800000 */
[----:B-----5:R5:W-:Y:S02]  /*5e30*/  SYNCS.ARRIVE.TRANS64.RED.A1T0 RZ, [R0+URZ], RZ ;  /* 0x000000ff00ff79a7 */ /* 0x020be400081004ff */
[----:B-----5:R-:W-:Y:S04]  /*5e40*/  SEL R0, RZ, 0x1, P1 ;  /* 0x00000001ff007807 */ /* 0x020fe80000800000 */
[----:B-1-3--:R-:W-:Y:S02]  /*5e50*/  LOP3.LUT R104, R104, R0, RZ, 0x3c, !PT ;  /* 0x0000000068687212 */ /* 0x00afe400078e3cff */
.L_x_98:
[----:B------:R-:W-:Y:S05]  /*5e60*/  BSYNC B1 ;  /* 0x0000000000017941 */ /* 0x000fea0003800000 */
.L_x_97:
[----:B------:R-:W-:Y:S04]  /*5e70*/  SHF.R.U32.HI R0, RZ, 0x15, R48 ;  /* 0x00000015ff007819 */ /* 0x000fe80000011630 */
[----:B------:R-:W-:Y:S01]  /*5e80*/  LOP3.LUT P1, RZ, R0, 0x3, R101, 0x48, !PT ;  /* 0x0000000300ff7812 */ /* 0x000fe20007824865 */
[----:B------:R-:W-:Y:S01]  /*5e90*/  @!UPT UIADD3 URZ, UPT, UPT, URZ, URZ, URZ ;  /* 0x000000fffffff290 */ /* 0x000fe2000fffe0ff */
[----:B--2---:R-:W-:Y:S11]  /*5ea0*/  @P0 BRA `(.L_x_102) ;  /* 0x0000000000080947 */ /* 0x004ff60003800000 */
[----:B------:R-:W1:Y:S02]  /*5eb0*/  SYNCS.PHASECHK.TRANS64.TRYWAIT P0, [R113+URZ+0x110], R3 ;  /* 0x00011003710075a7 */ /* 0x000e6400080011ff */
[----:B-1----:R-:W-:Y:S05]  /*5ec0*/  @!P0 BRA `(.L_x_103) ;  /* 0x00000040004c8947 */ /* 0x002fea0003800000 */
.L_x_102:
[----:B------:R-:W-:Y:S05]  /*5ed0*/  @!P1 BRA `(.L_x_104) ;  /* 0x0000000000409947 */ /* 0x000fea0003800000 */
[----:B------:R-:W2:Y:S01]  /*5ee0*/  LDCU.64 UR8, c[0x4][0x78] ;  /* 0x01000f00ff0877ac */ /* 0x000ea20008000a00 */
[----:B-1----:R-:W-:Y:S01]  /*5ef0*/  MOV R3, 0x0 ;  /* 0x0000000000037802 */ /* 0x002fe20000000f00 */
[----:B------:R-:W-:Y:S02]  /*5f00*/  HFMA2 R12, -RZ, RZ, 0, 5.9604644775390625e-08 ;  /* 0x00000001ff0c7431 */ /* 0x000fe400000001ff */
[----:B------:R-:W-:Y:S02]  /*5f10*/  IMAD.MOV.U32 R8, RZ, RZ, 0x192 ;  /* 0x00000192ff087424 */ /* 0x000fe400078e00ff */
[----:B------:R-:W-:Y:S01]  /*5f20*/  IMAD.MOV.U32 R13, RZ, RZ, RZ ;  /* 0x000000ffff0d7224 */ /* 0x000fe200078e00ff */
[----:B------:R-:W1:Y:S01]  /*5f30*/  LDCU.64 UR6, c[0x4][0x80] ;  /* 0x01001000ff0677ac */ /* 0x000e620008000a00 */
[----:B------:R-:W3:Y:S01]  /*5f40*/  LDC.64 R2, c[0x4][R3] ;  /* 0x0100000003027b82 */ /* 0x000ee20000000a00 */
[----:B------:R-:W5:Y:S01]  /*5f50*/  LDCU.64 UR4, c[0x4][0x18] ;  /* 0x01000300ff0477ac */ /* 0x000f620008000a00 */
[----:B--2---:R-:W-:Y:S01]  /*5f60*/  MOV R5, UR9 ;  /* 0x0000000900057c02 */ /* 0x004fe20008000f00 */
[----:B------:R-:W-:Y:S01]  /*5f70*/  IMAD.U32 R4, RZ, RZ, UR8 ;  /* 0x00000008ff047e24 */ /* 0x000fe2000f8e00ff */
[----:B-1----:R-:W-:Y:S01]  /*5f80*/  MOV R7, UR7 ;  /* 0x0000000700077c02 */ /* 0x002fe20008000f00 */
[----:B------:R-:W-:Y:S01]  /*5f90*/  IMAD.U32 R6, RZ, RZ, UR6 ;  /* 0x00000006ff067e24 */ /* 0x000fe2000f8e00ff */
[----:B-----5:R-:W-:Y:S01]  /*5fa0*/  MOV R11, UR5 ;  /* 0x00000005000b7c02 */ /* 0x020fe20008000f00 */
[----:B------:R-:W-:Y:S02]  /*5fb0*/  IMAD.U32 R10, RZ, RZ, UR4 ;  /* 0x00000004ff0a7e24 */ /* 0x000fe4000f8e00ff */
[----:B------:R-:W-:Y:S07]  /*5fc0*/  LEPC R20, `(.L_x_104) ;  /* 0x000000001014794e */ /* 0x000fee0000000000 */
[----:B---34-:R-:W-:Y:S05]  /*5fd0*/  CALL.ABS.NOINC R2 ;  /* 0x0000000002007343 */ /* 0x018fea0003c00000 */
.L_x_104:
[----:B------:R-:W-:Y:S01]  /*5fe0*/  F2FP.F16.E4M3.UNPACK_B R4, R81 ;  /* 0x00000051ff04723e */ /* 0x000fe200020006ff */
[----:B------:R-:W-:Y:S05]  /*5ff0*/  WARPSYNC.ALL ;  /* 0x0000000000007948 */ /* 0x000fea0003800000 */
[----:B------:R-:W-:Y:S01]  /*6000*/  R2UR UR4, R48 ;  /* 0x00000000300472ca */ /* 0x000fe200000e0000 */
[--C-:B------:R-:W-:Y:S01]  /*6010*/  HADD2.F32 R53, -RZ, R4.reuse.H0_H0 ;  /* 0x20000004ff357230 */ /* 0x100fe20000004100 */
[-C--:B-1----:R-:W-:Y:S01]  /*6020*/  F2FP.F16.E4M3.UNPACK_B R3, R80.reuse ;  /* 0x00000050ff03723e */ /* 0x082fe200020006ff */
[----:B------:R-:W-:Y:S01]  /*6030*/  HADD2.F32 R54, -RZ, R4.H1_H1 ;  /* 0x30000004ff367230 */ /* 0x000fe20000004100 */
[----:B------:R-:W-:Y:S01]  /*6040*/  F2FP.F16.E4M3.UNPACK_B R0, R80.H1 ;  /* 0x00000050ff00723e */ /* 0x000fe200030006ff */
[----:B------:R-:W-:Y:S01]  /*6050*/  BSSY.RECONVERGENT B0, `(.L_x_105) ;  /* 0x0000099000007945 */ /* 0x000fe20003800200 */
[----:B------:R-:W-:Y:S01]  /*6060*/  F2FP.F16.E4M3.UNPACK_B R64, R83.H1 ;  /* 0x00000053ff40723e */ /* 0x000fe200030006ff */
[--C-:B------:R-:W-:Y:S01]  /*6070*/  HADD2.F32 R2, -RZ, R3.reuse.H0_H0 ;  /* 0x20000003ff027230 */ /* 0x100fe20000004100 */
[----:B----4-:R-:W-:Y:S01]  /*6080*/  F2FP.F16.E4M3.UNPACK_B R74, R86 ;  /* 0x00000056ff4a723e */ /* 0x010fe200020006ff */
[----:B------:R-:W-:Y:S01]  /*6090*/  HADD2.F32 R50, -RZ, R3.H1_H1 ;  /* 0x30000003ff327230 */ /* 0x000fe20000004100 */
[----:B------:R-:W-:Y:S01]  /*60a0*/  F2FP.F16.E4M3.UNPACK_B R3, R81.H1 ;  /* 0x00000051ff03723e */ /* 0x000fe200030006ff */
[--C-:B------:R-:W-:Y:S01]  /*60b0*/  HADD2.F32 R51, -RZ, R0.reuse.H0_H0 ;  /* 0x20000000ff337230 */ /* 0x100fe20000004100 */
[----:B------:R-:W-:Y:S01]  /*60c0*/  IADD3 R114, PT, PT, R100, UR49, RZ ;  /* 0x0000003164727c10 */ /* 0x000fe2000fffe0ff */
[----:B------:R-:W-:Y:S01]  /*60d0*/  HADD2.F32 R52, -RZ, R0.H1_H1 ;  /* 0x30000000ff347230 */ /* 0x000fe20000004100 */
[----:B------:R-:W-:Y:S01]  /*60e0*/  LDTM.16dp32bit_t0_t15.x32 R4, tmem[UR4] ;  /* 0x00000004000479ee */ /* 0x000fe20008a80000 */
[----:B------:R-:W1:Y:S01]  /*60f0*/  LDTM.16dp32bit_t16_t31.x32 R4, tmem[UR4+0x20] ;  /* 0x00002004000479ee */ /* 0x000e620008aa0000 */
[-C--:B------:R-:W-:Y:S01]  /*6100*/  F2FP.F16.E4M3.UNPACK_B R0, R82.reuse ;  /* 0x00000052ff00723e */ /* 0x080fe200020006ff */
[--C-:B------:R-:W-:Y:S01]  /*6110*/  HADD2.F32 R55, -RZ, R3.reuse.H0_H0 ;  /* 0x20000003ff377230 */ /* 0x100fe20000004100 */
[----:B------:R-:W-:Y:S01]  /*6120*/  SHF.L.U32 R117, R102, 0x4, RZ ;  /* 0x0000000466757819 */ /* 0x000fe200000006ff */
[----:B------:R-:W-:Y:S01]  /*6130*/  HADD2.F32 R56, -RZ, R3.H1_H1 ;  /* 0x30000003ff387230 */ /* 0x000fe20000004100 */
[----:B------:R-:W-:Y:S01]  /*6140*/  F2FP.F16.E4M3.UNPACK_B R3, R82.H1 ;  /* 0x00000052ff03723e */ /* 0x000fe200030006ff */
[--C-:B------:R-:W-:Y:S01]  /*6150*/  HADD2.F32 R57, -RZ, R0.reuse.H0_H0 ;  /* 0x20000000ff397230 */ /* 0x100fe20000004100 */
[----:B------:R-:W-:Y:S01]  /*6160*/  IADD3 R114, PT, PT, R114, R117, RZ ;  /* 0x0000007572727210 */ /* 0x000fe20007ffe0ff */
[----:B------:R-:W-:Y:S01]  /*6170*/  HADD2.F32 R58, -RZ, R0.H1_H1 ;  /* 0x30000000ff3a7230 */ /* 0x000fe20000004100 */
[----:B------:R-:W-:Y:S01]  /*6180*/  F2FP.F16.E4M3.UNPACK_B R0, R83 ;  /* 0x00000053ff00723e */ /* 0x000fe200020006ff */
[--C-:B------:R-:W-:Y:S01]  /*6190*/  HADD2.F32 R59, -RZ, R3.reuse.H0_H0 ;  /* 0x20000003ff3b7230 */ /* 0x100fe20000004100 */
[----:B------:R-:W-:Y:S01]  /*61a0*/  ISETP.NE.AND P0, PT, R110, RZ, PT ;  /* 0x000000ff6e00720c */ /* 0x000fe20003f05270 */
[----:B------:R-:W-:Y:S01]  /*61b0*/  HADD2.F32 R60, -RZ, R3.H1_H1 ;  /* 0x30000003ff3c7230 */ /* 0x000fe20000004100 */
[-C--:B------:R-:W-:Y:S01]  /*61c0*/  F2FP.F16.E4M3.UNPACK_B R3, R84.reuse ;  /* 0x00000054ff03723e */ /* 0x080fe200020006ff */
[--C-:B------:R-:W-:Y:S01]  /*61d0*/  HADD2.F32 R61, -RZ, R0.reuse.H0_H0 ;  /* 0x20000000ff3d7230 */ /* 0x100fe20000004100 */
[----:B------:R-:W-:Y:S01]  /*61e0*/  ISETP.NE.AND P6, PT, R118, RZ, PT ;  /* 0x000000ff7600720c */ /* 0x000fe20003fc5270 */
[----:B------:R-:W-:Y:S01]  /*61f0*/  HADD2.F32 R62, -RZ, R0.H1_H1 ;  /* 0x30000000ff3e7230 */ /* 0x000fe20000004100 */
[----:B------:R-:W-:Y:S01]  /*6200*/  F2FP.F16.E4M3.UNPACK_B R0, R84.H1 ;  /* 0x00000054ff00723e */ /* 0x000fe200030006ff */
[--C-:B------:R-:W-:Y:S02]  /*6210*/  HADD2.F32 R65, -RZ, R3.reuse.H0_H0 ;  /* 0x20000003ff417230 */ /* 0x100fe40000004100 */
[----:B------:R-:W-:Y:S01]  /*6220*/  HADD2.F32 R66, -RZ, R3.H1_H1 ;  /* 0x30000003ff427230 */ /* 0x000fe20000004100 */
[-C--:B------:R-:W-:Y:S01]  /*6230*/  F2FP.F16.E4M3.UNPACK_B R3, R85.reuse ;  /* 0x00000055ff03723e */ /* 0x080fe200020006ff */
[--C-:B------:R-:W-:Y:S02]  /*6240*/  HADD2.F32 R67, -RZ, R0.reuse.H0_H0 ;  /* 0x20000000ff437230 */ /* 0x100fe40000004100 */
[----:B------:R-:W-:Y:S01]  /*6250*/  HADD2.F32 R68, -RZ, R0.H1_H1 ;  /* 0x30000000ff447230 */ /* 0x000fe20000004100 */
[----:B------:R-:W-:Y:S01]  /*6260*/  F2FP.F16.E4M3.UNPACK_B R0, R85.H1 ;  /* 0x00000055ff00723e */ /* 0x000fe200030006ff */
[--C-:B------:R-:W-:Y:S02]  /*6270*/  HADD2.F32 R69, -RZ, R3.reuse.H0_H0 ;  /* 0x20000003ff457230 */ /* 0x100fe40000004100 */
[C---:B-1----:R-:W-:Y:S01]  /*6280*/  FMUL R7, R47.reuse, R7 ;  /* 0x000000072f077220 */ /* 0x042fe20000400000 */
[----:B------:R-:W-:Y:S01]  /*6290*/  HADD2.F32 R70, -RZ, R3.H1_H1 ;  /* 0x30000003ff467230 */ /* 0x000fe20000004100 */
[----:B------:R-:W-:Y:S01]  /*62a0*/  F2FP.F16.E4M3.UNPACK_B R3, R86.H1 ;  /* 0x00000056ff03723e */ /* 0x000fe200030006ff */
[--C-:B------:R-:W-:Y:S02]  /*62b0*/  HADD2.F32 R71, -RZ, R0.reuse.H0_H0 ;  /* 0x20000000ff477230 */ /* 0x100fe40000004100 */
[----:B------:R-:W-:Y:S02]  /*62c0*/  HADD2.F32 R72, -RZ, R0.H1_H1 ;  /* 0x30000000ff487230 */ /* 0x000fe40000004100 */
[----:B------:R-:W-:Y:S01]  /*62d0*/  FMUL R0, R47, R4 ;  /* 0x000000042f007220 */ /* 0x000fe20000400000 */
[--C-:B------:R-:W-:Y:S01]  /*62e0*/  HADD2.F32 R73, -RZ, R74.reuse.H0_H0 ;  /* 0x2000004aff497230 */ /* 0x100fe20000004100 */
[----:B------:R-:W-:Y:S01]  /*62f0*/  F2FP.F16.E4M3.UNPACK_B R4, R87 ;  /* 0x00000057ff04723e */ /* 0x000fe200020006ff */
[----:B------:R-:W-:Y:S02]  /*6300*/  HADD2.F32 R74, -RZ, R74.H1_H1 ;  /* 0x3000004aff4a7230 */ /* 0x000fe40000004100 */
[----:B------:R-:W-:Y:S01]  /*6310*/  FFMA R0, R49, R2, R0 ;  /* 0x0000000231007223 */ /* 0x000fe20000000000 */
[----:B------:R-:W-:Y:S01]  /*6320*/  FMUL R2, R47, R5 ;  /* 0x000000052f027220 */ /* 0x000fe20000400000 */
[--C-:B------:R-:W-:Y:S01]  /*6330*/  HADD2.F32 R75, -RZ, R3.reuse.H0_H0 ;  /* 0x20000003ff4b7230 */ /* 0x100fe20000004100 */
[----:B------:R-:W-:Y:S01]  /*6340*/  F2FP.F16.E4M3.UNPACK_B R5, R87.H1 ;  /* 0x00000057ff05723e */ /* 0x000fe200030006ff */
[----:B------:R-:W-:Y:S02]  /*6350*/  HADD2.F32 R76, -RZ, R3.H1_H1 ;  /* 0x30000003ff4c7230 */ /* 0x000fe40000004100 */
[----:B------:R-:W-:Y:S01]  /*6360*/  FFMA R2, R49, R50, R2 ;  /* 0x0000003231027223 */ /* 0x000fe20000000002 */
[--C-:B------:R-:W-:Y:S02]  /*6370*/  HADD2.F32 R50, -RZ, R4.reuse.H0_H0 ;  /* 0x20000004ff327230 */ /* 0x100fe40000004100 */
[C---:B------:R-:W-:Y:S01]  /*6380*/  FMUL R3, R47.reuse, R6 ;  /* 0x000000062f037220 */ /* 0x040fe20000400000 */
[--C-:B------:R-:W-:Y:S02]  /*6390*/  HADD2.F32 R77, -RZ, R5.reuse.H1_H1 ;  /* 0x30000005ff4d7230 */ /* 0x100fe40000004100 */
[C---:B------:R-:W-:Y:S01]  /*63a0*/  FMUL R6, R47.reuse, R11 ;  /* 0x0000000b2f067220 */ /* 0x040fe20000400000 */
[----:B------:R-:W-:Y:S01]  /*63b0*/  FMUL R11, R47, R16 ;  /* 0x000000102f0b7220 */ /* 0x000fe20000400000 */
[C---:B------:R-:W-:Y:S01]  /*63c0*/  FFMA R3, R49.reuse, R51, R3 ;  /* 0x0000003331037223 */ /* 0x040fe20000000003 */
[----:B------:R-:W-:Y:S01]  /*63d0*/  FFMA R7, R49, R52, R7 ;  /* 0x0000003431077223 */ /* 0x000fe20000000007 */
[----:B------:R-:W-:Y:S02]  /*63e0*/  HADD2.F32 R51, -RZ, R4.H1_H1 ;  /* 0x30000004ff337230 */ /* 0x000fe40000004100 */
[C---:B------:R-:W-:Y:S01]  /*63f0*/  FMUL R4, R47.reuse, R9 ;  /* 0x000000092f047220 */ /* 0x040fe20000400000 */
[----:B------:R-:W-:Y:S02]  /*6400*/  HADD2.F32 R52, -RZ, R5.H0_H0 ;  /* 0x20000005ff347230 */ /* 0x000fe40000004100 */
[----:B------:R-:W-:Y:S01]  /*6410*/  FMUL R16, R47, R21 ;  /* 0x000000152f107220 */ /* 0x000fe20000400000 */
[----:B------:R-:W-:Y:S01]  /*6420*/  F2FP.SATFINITE.E4M3.F32.PACK_AB_MERGE_C R78, R7, R3, RZ ;  /* 0x00000003074e723e */ /* 0x000fe200048070ff */
[C---:B------:R-:W-:Y:S01]  /*6430*/  FMUL R3, R47.reuse, R8 ;  /* 0x000000082f037220 */ /* 0x040fe20000400000 */
[C---:B------:R-:W-:Y:S01]  /*6440*/  FMUL R7, R47.reuse, R12 ;  /* 0x0000000c2f077220 */ /* 0x040fe20000400000 */
[C---:B------:R-:W-:Y:S01]  /*6450*/  FMUL R8, R47.reuse, R13 ;  /* 0x0000000d2f087220 */ /* 0x040fe20000400000 */
[----:B------:R-:W-:Y:S01]  /*6460*/  FMUL R12, R47, R17 ;  /* 0x000000112f0c7220 */ /* 0x000fe20000400000 */
[C---:B------:R-:W-:Y:S01]  /*6470*/  FFMA R3, R49.reuse, R53, R3 ;  /* 0x0000003531037223 */ /* 0x040fe20000000003 */
[----:B------:R-:W-:Y:S01]  /*6480*/  FFMA R4, R49, R54, R4 ;  /* 0x0000003631047223 */ /* 0x000fe20000000004 */
[C---:B------:R-:W-:Y:S01]  /*6490*/  FMUL R5, R47.reuse, R10 ;  /* 0x0000000a2f057220 */ /* 0x040fe20000400000 */
[C---:B------:R-:W-:Y:S01]  /*64a0*/  FMUL R9, R47.reuse, R14 ;  /* 0x0000000e2f097220 */ /* 0x040fe20000400000 */
[C---:B------:R-:W-:Y:S01]  /*64b0*/  FMUL R10, R47.reuse, R15 ;  /* 0x0000000f2f0a7220 */ /* 0x040fe20000400000 */
[----:B------:R-:W-:Y:S01]  /*64c0*/  FMUL R15, R47, R20 ;  /* 0x000000142f0f7220 */ /* 0x000fe20000400000 */
[C---:B------:R-:W-:Y:S01]  /*64d0*/  FFMA R5, R49.reuse, R55, R5 ;  /* 0x0000003731057223 */ /* 0x040fe20000000005 */
[C---:B------:R-:W-:Y:S01]  /*64e0*/  FFMA R6, R49.reuse, R56, R6 ;  /* 0x0000003831067223 */ /* 0x040fe20000000006 */
[C---:B------:R-:W-:Y:S01]  /*64f0*/  FFMA R7, R49.reuse, R57, R7 ;  /* 0x0000003931077223 */ /* 0x040fe20000000007 */
[C---:B------:R-:W-:Y:S01]  /*6500*/  FFMA R8, R49.reuse, R58, R8 ;  /* 0x0000003a31087223 */ /* 0x040fe20000000008 */
[--C-:B------:R-:W-:Y:S02]  /*6510*/  HADD2.F32 R63, -RZ, R64.reuse.H0_H0 ;  /* 0x20000040ff3f7230 */ /* 0x100fe40000004100 */
[C---:B------:R-:W-:Y:S01]  /*6520*/  FFMA R9, R49.reuse, R59, R9 ;  /* 0x0000003b31097223 */ /* 0x040fe20000000009 */
[----:B------:R-:W-:Y:S01]  /*6530*/  F2FP.SATFINITE.E4M3.F32.PACK_AB_MERGE_C R5, R6, R5, RZ ;  /* 0x000000050605723e */ /* 0x000fe200048070ff */
[C---:B------:R-:W-:Y:S01]  /*6540*/  FFMA R10, R49.reuse, R60, R10 ;  /* 0x0000003c310a7223 */ /* 0x040fe2000000000a */
[C---:B------:R-:W-:Y:S01]  /*6550*/  FFMA R11, R49.reuse, R61, R11 ;  /* 0x0000003d310b7223 */ /* 0x040fe2000000000b */
[----:B------:R-:W-:Y:S01]  /*6560*/  FFMA R12, R49, R62, R12 ;  /* 0x0000003e310c7223 */ /* 0x000fe2000000000c */
[C---:B------:R-:W-:Y:S01]  /*6570*/  FMUL R20, R47.reuse, R25 ;  /* 0x000000192f147220 */ /* 0x040fe20000400000 */
[C---:B------:R-:W-:Y:S01]  /*6580*/  FMUL R25, R47.reuse, R30 ;  /* 0x0000001e2f197220 */ /* 0x040fe20000400000 */
[C---:B------:R-:W-:Y:S01]  /*6590*/  FMUL R30, R47.reuse, R35 ;  /* 0x000000232f1e7220 */ /* 0x040fe20000400000 */
[----:B------:R-:W-:Y:S01]  /*65a0*/  F2FP.SATFINITE.E4M3.F32.PACK_AB_MERGE_C R9, R10, R9, RZ ;  /* 0x000000090a09723e */ /* 0x000fe200048070ff */
[----:B------:R-:W-:Y:S02]  /*65b0*/  HADD2.F32 R64, -RZ, R64.H1_H1 ;  /* 0x30000040ff407230 */ /* 0x000fe40000004100 */
[C---:B------:R-:W-:Y:S01]  /*65c0*/  FMUL R13, R47.reuse, R18 ;  /* 0x000000122f0d7220 */ /* 0x040fe20000400000 */
[C---:B------:R-:W-:Y:S01]  /*65d0*/  FMUL R14, R47.reuse, R19 ;  /* 0x000000132f0e7220 */ /* 0x040fe20000400000 */
[C---:B------:R-:W-:Y:S01]  /*65e0*/  FMUL R17, R47.reuse, R22 ;  /* 0x000000162f117220 */ /* 0x040fe20000400000 */
[----:B------:R-:W-:Y:S01]  /*65f0*/  FMUL R18, R47, R23 ;  /* 0x000000172f127220 */ /* 0x000fe20000400000 */
[C---:B------:R-:W-:Y:S01]  /*6600*/  FFMA R13, R49.reuse, R63, R13 ;  /* 0x0000003f310d7223 */ /* 0x040fe2000000000d */
[C---:B------:R-:W-:Y:S01]  /*6610*/  FFMA R14, R49.reuse, R64, R14 ;  /* 0x00000040310e7223 */ /* 0x040fe2000000000e */
[----:B------:R-:W-:Y:S01]  /*6620*/  FFMA R15, R49, R65, R15 ;  /* 0x00000041310f7223 */ /* 0x000fe2000000000f */
[----:B------:R-:W-:Y:S01]  /*6630*/  FMUL R19, R47, R24 ;  /* 0x000000182f137220 */ /* 0x000fe20000400000 */
[C---:B------:R-:W-:Y:S01]  /*6640*/  FFMA R16, R49.reuse, R66, R16 ;  /* 0x0000004231107223 */ /* 0x040fe20000000010 */
[----:B------:R-:W-:Y:S01]  /*6650*/  FFMA R17, R49, R67, R17 ;  /* 0x0000004331117223 */ /* 0x000fe20000000011 */
[----:B------:R-:W-:Y:S01]  /*6660*/  F2FP.SATFINITE.E4M3.F32.PACK_AB_MERGE_C R13, R14, R13, RZ ;  /* 0x0000000d0e0d723e */ /* 0x000fe200048070ff */
[C---:B------:R-:W-:Y:S01]  /*6670*/  FMUL R21, R47.reuse, R26 ;  /* 0x0000001a2f157220 */ /* 0x040fe20000400000 */
[----:B------:R-:W-:Y:S01]  /*6680*/  FMUL R22, R47, R27 ;  /* 0x0000001b2f167220 */ /* 0x000fe20000400000 */
[C---:B------:R-:W-:Y:S01]  /*6690*/  FFMA R18, R49.reuse, R68, R18 ;  /* 0x0000004431127223 */ /* 0x040fe20000000012 */
[----:B------:R-:W-:Y:S01]  /*66a0*/  FFMA R19, R49, R69, R19 ;  /* 0x0000004531137223 */ /* 0x000fe20000000013 */
[----:B------:R-:W-:Y:S01]  /*66b0*/  FMUL R23, R47, R28 ;  /* 0x0000001c2f177220 */ /* 0x000fe20000400000 */
[----:B------:R-:W-:Y:S01]  /*66c0*/  FFMA R20, R49, R70, R20 ;  /* 0x0000004631147223 */ /* 0x000fe20000000014 */
[----:B------:R-:W-:Y:S01]  /*66d0*/  FMUL R24, R47, R29 ;  /* 0x0000001d2f187220 */ /* 0x000fe20000400000 */
[C---:B------:R-:W-:Y:S01]  /*66e0*/  FFMA R21, R49.reuse, R71, R21 ;  /* 0x0000004731157223 */ /* 0x040fe20000000015 */
[----:B------:R-:W-:Y:S01]  /*66f0*/  FFMA R22, R49, R72, R22 ;  /* 0x0000004831167223 */ /* 0x000fe20000000016 */
[C---:B------:R-:W-:Y:S01]  /*6700*/  FMUL R26, R47.reuse, R31 ;  /* 0x0000001f2f1a7220 */ /* 0x040fe20000400000 */
[----:B------:R-:W-:Y:S01]  /*6710*/  FMUL R27, R47, R32 ;  /* 0x000000202f1b7220 */ /* 0x000fe20000400000 */
[----:B------:R-:W-:Y:S01]  /*6720*/  FFMA R23, R49, R73, R23 ;  /* 0x0000004931177223 */ /* 0x000fe20000000017 */
[----:B------:R-:W-:Y:S01]  /*6730*/  FMUL R28, R47, R33 ;  /* 0x000000212f1c7220 */ /* 0x000fe20000400000 */
[----:B------:R-:W-:Y:S01]  /*6740*/  FFMA R24, R49, R74, R24 ;  /* 0x0000004a31187223 */ /* 0x000fe20000000018 */
[----:B------:R-:W-:Y:S01]  /*6750*/  FMUL R29, R47, R34 ;  /* 0x000000222f1d7220 */ /* 0x000fe20000400000 */
[C---:B------:R-:W-:Y:S01]  /*6760*/  FFMA R25, R49.reuse, R75, R25 ;  /* 0x0000004b31197223 */ /* 0x040fe20000000019 */
[C---:B------:R-:W-:Y:S01]  /*6770*/  FFMA R26, R49.reuse, R76, R26 ;  /* 0x0000004c311a7223 */ /* 0x040fe2000000001a */
[C---:B------:R-:W-:Y:S01]  /*6780*/  FFMA R27, R49.reuse, R50, R27 ;  /* 0x00000032311b7223 */ /* 0x040fe2000000001b */
[C---:B------:R-:W-:Y:S01]  /*6790*/  FFMA R28, R49.reuse, R51, R28 ;  /* 0x00000033311c7223 */ /* 0x040fe2000000001c */
[----:B------:R-:W-:Y:S01]  /*67a0*/  F2FP.SATFINITE.E4M3.F32.PACK_AB_MERGE_C R17, R18, R17, RZ ;  /* 0x000000111211723e */ /* 0x000fe200048070ff */
[C---:B------:R-:W-:Y:S01]  /*67b0*/  FFMA R29, R49.reuse, R52, R29 ;  /* 0x00000034311d7223 */ /* 0x040fe2000000001d */
[----:B------:R-:W-:Y:S01]  /*67c0*/  F2FP.SATFINITE.E4M3.F32.PACK_AB_MERGE_C R21, R22, R21, RZ ;  /* 0x000000151615723e */ /* 0x000fe200048070ff */
[----:B------:R-:W-:Y:S01]  /*67d0*/  FFMA R30, R49, R77, R30 ;  /* 0x0000004d311e7223 */ /* 0x000fe2000000001e */
[----:B------:R-:W-:Y:S02]  /*67e0*/  F2FP.SATFINITE.E4M3.F32.PACK_AB_MERGE_C R32, R2, R0, R78 ;  /* 0x000000000220723e */ /* 0x000fe4000480704e */
[----:B------:R-:W-:Y:S02]  /*67f0*/  F2FP.SATFINITE.E4M3.F32.PACK_AB_MERGE_C R33, R4, R3, R5 ;  /* 0x000000030421723e */ /* 0x000fe40004807005 */
[----:B------:R-:W-:Y:S02]  /*6800*/  F2FP.SATFINITE.E4M3.F32.PACK_AB_MERGE_C R34, R8, R7, R9 ;  /* 0x000000070822723e */ /* 0x000fe40004807009 */
[----:B------:R-:W-:Y:S02]  /*6810*/  F2FP.SATFINITE.E4M3.F32.PACK_AB_MERGE_C R35, R12, R11, R13 ;  /* 0x0000000b0c23723e */ /* 0x000fe4000480700d */
[----:B------:R-:W-:Y:S02]  /*6820*/  F2FP.SATFINITE.E4M3.F32.PACK_AB_MERGE_C R16, R16, R15, R17 ;  /* 0x0000000f1010723e */ /* 0x000fe40004807011 */
[----:B------:R-:W-:Y:S01]  /*6830*/  F2FP.SATFINITE.E4M3.F32.PACK_AB_MERGE_C R17, R20, R19, R21 ;  /* 0x000000131411723e */ /* 0x000fe20004807015 */
[----:B------:R1:W-:Y:S01]  /*6840*/  STS.128 [R100+UR49+0x4200], R32 ;  /* 0x0042002064007988 */ /* 0x0003e20008000c31 */
[----:B------:R-:W-:Y:S02]  /*6850*/  F2FP.SATFINITE.E4M3.F32.PACK_AB_MERGE_C R18, R26, R25, RZ ;  /* 0x000000191a12723e */ /* 0x000fe400048070ff */
[----:B------:R-:W-:Y:S02]  /*6860*/  F2FP.SATFINITE.E4M3.F32.PACK_AB_MERGE_C R19, R30, R29, RZ ;  /* 0x0000001d1e13723e */ /* 0x000fe400048070ff */
[----:B------:R-:W-:Y:S02]  /*6870*/  F2FP.SATFINITE.E4M3.F32.PACK_AB_MERGE_C R18, R24, R23, R18 ;  /* 0x000000171812723e */ /* 0x000fe40004807012 */
[----:B------:R-:W-:Y:S02]  /*6880*/  F2FP.SATFINITE.E4M3.F32.PACK_AB_MERGE_C R19, R28, R27, R19 ;  /* 0x0000001b1c13723e */ /* 0x000fe40004807013 */
[----:B------:R-:W-:Y:S02]  /*6890*/  LEA R0, R105, UR49, 0x3 ;  /* 0x0000003169007c11 */ /* 0x000fe4000f8e18ff */
[----:B------:R-:W-:Y:S01]  /*68a0*/  @P6 SHF.L.U32 R2, R104, 0x1f, RZ ;  /* 0x0000001f68026819 */ /* 0x000fe200000006ff */
[----:B------:R1:W-:Y:S01]  /*68b0*/  STS.128 [R114+0x4210], R16 ;  /* 0x0042101072007388 */ /* 0x0003e20000000c00 */
[----:B------:R-:W-:Y:S01]  /*68c0*/  @!PT LDS RZ, [RZ] ;  /* 0x00000000fffff984 */ /* 0x000fe20000000800 */
[----:B------:R-:W-:Y:S01]  /*68d0*/  @!PT LDS RZ, [RZ] ;  /* 0x00000000fffff984 */ /* 0x000fe20000000800 */
[----:B------:R-:W-:Y:S01]  /*68e0*/  @!PT LDS RZ, [RZ] ;  /* 0x00000000fffff984 */ /* 0x000fe20000000800 */
[----:B------:R-:W-:Y:S01]  /*68f0*/  @!PT LDS RZ, [RZ] ;  /* 0x00000000fffff984 */ /* 0x000fe20000000800 */
[----:B------:R2:W-:Y:S07]  /*6900*/  MEMBAR.ALL.CTA ;  /* 0x0000000000007992 */ /* 0x0005ee0000008000 */
[----:B--2---:R-:W2:Y:S02]  /*6910*/  FENCE.VIEW.ASYNC.S ;  /* 0x00000000000073c6 */ /* 0x004ea40000000000 */
[----:B--2---:R-:W-:Y:S06]  /*6920*/  BAR.SYNC.DEFER_BLOCKING 0x1, 0x80 ;  /* 0x0042000000007b1d */ /* 0x004fec0000010000 */
[----:B------:R-:W-:Y:S05]  /*6930*/  @P0 BRA `(.L_x_106) ;  /* 0x0000000000280947 */ /* 0x000fea0003800000 */
[----:B------:R-:W-:Y:S02]  /*6940*/  UIADD3 UR4, UPT, UPT, UR49, 0x4200, URZ ;  /* 0x0000420031047890 */ /* 0x000fe4000fffe0ff */
[----:B------:R-:W-:Y:S01]  /*6950*/  UIADD3 UR6, UP0, UPT, UR52, 0x680, URZ ;  /* 0x0000068034067890 */ /* 0x000fe2000ff1e0ff */
[----:B------:R-:W-:Y:S03]  /*6960*/  UMOV UR43, UR36 ;  /* 0x00000024002b7c82 */ /* 0x000fe60008000000 */
[----:B------:R-:W-:Y:S01]  /*6970*/  MOV R109, UR4 ;  /* 0x00000004006d7c02 */ /* 0x000fe20008000f00 */
[----:B------:R-:W-:Y:S03]  /*6980*/  UIADD3.X UR7, UPT, UPT, URZ, UR53, URZ, UP0, !UPT ;  /* 0x00000035ff077290 */ /* 0x000fe600087fe4ff */
[----:B------:R-:W-:Y:S11]  /*6990*/  R2UR UR40, R109 ;  /* 0x000000006d2872ca */ /* 0x000ff600000e0000 */
[----:B------:R-:W-:Y:S02]  /*69a0*/  @!UPT UIADD3 URZ, UPT, UPT, URZ, URZ, URZ ;  /* 0x000000fffffff290 */ /* 0x000fe4000fffe0ff */
[----:B------:R2:W-:Y:S01]  /*69b0*/  UTMASTG.3D [UR40], [UR6] ;  /* 0x00000028060073b5 */ /* 0x0005e20008010000 */
[----:B------:R0:W-:Y:S01]  /*69c0*/  UTMACMDFLUSH ;  /* 0x00000000000079b7 */ /* 0x0001e20000000000 */
[----:B--2---:R-:W-:Y:S04]  /*69d0*/  DEPBAR.LE SB0, 0x1 ;  /* 0x000080400000791a */ /* 0x004fe80000000000 */
.L_x_106:
[----:B------:R-:W-:Y:S05]  /*69e0*/  BSYNC.RECONVERGENT B0 ;  /* 0x0000000000007941 */ /* 0x000fea0003800200 */
.L_x_105:
[----:B------:R-:W-:Y:S06]  /*69f0*/  BAR.SYNC.DEFER_BLOCKING 0x1, 0x80 ;  /* 0x0042000000007b1d */ /* 0x000fec0000010000 */
[----:B------:R-:W2:Y:S01]  /*6a00*/  @P6 SYNCS.PHASECHK.TRANS64.TRYWAIT P0, [R0+URZ+0xa0], R2 ;  /* 0x0000a002000065a7 */ /* 0x000ea200080011ff */
[----:B------:R-:W-:Y:S01]  /*6a10*/  BSSY B1, `(.L_x_107) ;  /* 0x0000021000017945 */ /* 0x000fe20003800000 */
[----:B--2---:R-:W-:Y:S03]  /*6a20*/  @P6 SEL R115, RZ, 0x1, !P0 ;  /* 0x00000001ff736807 */ /* 0x004fe60004000000 */
[----:B------:R-:W-:Y:S05]  /*6a30*/  @!P6 BRA `(.L_x_108) ;  /* 0x000000000078e947 */ /* 0x000fea0003800000 */
[----:B------:R-:W-:Y:S01]  /*6a40*/  ISETP.NE.AND P1, PT, R116, RZ, PT ;  /* 0x000000ff7400720c */ /* 0x000fe20003f25270 */
[----:B------:R-:W-:Y:S01]  /*6a50*/  BSSY B0, `(.L_x_109) ;  /* 0x0000009000007945 */ /* 0x000fe20003800000 */
[----:B------:R-:W-:Y:S11]  /*6a60*/  ISETP.NE.AND P0, PT, R115, RZ, PT ;  /* 0x000000ff7300720c */ /* 0x000ff60003f05270 */
[----:B------:R-:W-:Y:S05]  /*6a70*/  @P1 IMAD R2, R105, 0x1000, R100 ;  /* 0x0000100069021824 */ /* 0x000fea00078e0264 */
[----:B------:R-:W-:Y:S05]  /*6a80*/  @P1 IADD3 R4, PT, PT, R2, UR49, RZ ;  /* 0x0000003102041c10 */ /* 0x000fea000fffe0ff */
[----:B------:R-:W-:Y:S01]  /*6a90*/  @P1 IMAD.IADD R4, R4, 0x1, R117 ;  /* 0x0000000104041824 */ /* 0x000fe200078e0275 */
[----:B------:R-:W-:Y:S06]  /*6aa0*/  @P0 BRA `(.L_x_110) ;  /* 0x00000000000c0947 */ /* 0x000fec0003800000 */
[----:B------:R-:W-:Y:S04]  /*6ab0*/  SHF.L.U32 R3, R104, 0x1f, RZ ;  /* 0x0000001f68037819 */ /* 0x000fe800000006ff */
[----:B------:R-:W2:Y:S02]  /*6ac0*/  SYNCS.PHASECHK.TRANS64.TRYWAIT P0, [R0+URZ+0xa0], R3 ;  /* 0x0000a003000075a7 */ /* 0x000ea400080011ff */
[----:B--2---:R-:W-:Y:S05]  /*6ad0*/  @!P0 BRA `(.L_x_111) ;  /* 0x00000034005c8947 */ /* 0x004fea0003800000 */
.L_x_110:
[----:B------:R-:W-:Y:S05]  /*6ae0*/  BSYNC B0 ;  /* 0x0000000000007941 */ /* 0x000fea0003800000 */
.L_x_109:
[----:B------:R-:W-:Y:S01]  /*6af0*/  ISETP.NE.AND P0, PT, R116, RZ, PT ;  /* 0x000000ff7400720c */ /* 0x000fe20003f05270 */
[----:B------:R-:W-:Y:S11]  /*6b00*/  VIADD R105, R105, 0x1 ;  /* 0x0000000169697836 */ /* 0x000ff60000000000 */
[----:B------:R-:W-:Y:S01]  /*6b10*/  @!UPT UIADD3 URZ, UPT, UPT, URZ, URZ, URZ ;  /* 0x000000fffffff290 */ /* 0x000fe2000fffe0ff */
[----:B------:R3:W4:Y:S04]  /*6b20*/  @P0 LDS.128 R80, [R2+UR49+0x200] ;  /* 0x0002003102500984 */ /* 0x0007280008000c00 */
[----:B------:R1:W1:Y:S01]  /*6b30*/  @P0 LDS.128 R84, [R4+0x210] ;  /* 0x0002100004540984 */ /* 0x0002620000000c00 */
        /* <DEDUP_REMOVED lines=8> */
[----:B---3--:R-:W-:Y:S02]  /*6bc0*/  VIADD R2, R0, 0xc0 ;  /* 0x000000c000027836 */ /* 0x008fe40000000000 */
[----:B--2---:R-:W-:Y:S05]  /*6bd0*/  IMAD.U32 R0, RZ, RZ, UR37 ;  /* 0x00000025ff007e24 */ /* 0x004fea000f8e00ff */
[----:B------:R-:W-:Y:S04]  /*6be0*/  PRMT R0, R0, 0x654, R2 ;  /* 0x0000065400007816 */ /* 0x000fe80000000002 */
[----:B-----5:R2:W-:Y:S02]  /*6bf0*/  SYNCS.ARRIVE.TRANS64.RED.A1T0 RZ, [R0+URZ], RZ ;  /* 0x000000ff00ff79a7 */ /* 0x0205e400081004ff */
[----:B--2---:R-:W-:Y:S04]  /*6c00*/  SEL R0, RZ, 0x1, P0 ;  /* 0x00000001ff007807 */ /* 0x004fe80000000000 */
[----:B-1--4-:R-:W-:Y:S02]  /*6c10*/  LOP3.LUT R104, R104, R0, RZ, 0x3c, !PT ;  /* 0x0000000068687212 */ /* 0x012fe400078e3cff */
.L_x_108:
[----:B------:R-:W-:Y:S05]  /*6c20*/  BSYNC B1 ;  /* 0x0000000000017941 */ /* 0x000fea0003800000 */
.L_x_107:
[----:B------:R-:W-:Y:S05]  /*6c30*/  VIADD R0, R48, 0x40 ;  /* 0x0000004030007836 */ /* 0x000fea0000000000 */
[----:B------:R-:W-:Y:S04]  /*6c40*/  SHF.R.U32.HI R0, RZ, 0x15, R0 ;  /* 0x00000015ff007819 */ /* 0x000fe80000011600 */
[----:B------:R-:W-:Y:S11]  /*6c50*/  LOP3.LUT P0, RZ, R0, 0x3, R101, 0x48, !PT ;  /* 0x0000000300ff7812 */ /* 0x000ff60007804865 */
[----:B------:R-:W-:Y:S02]  /*6c60*/  @!UPT UIADD3 URZ, UPT, UPT, URZ, URZ, URZ ;  /* 0x000000fffffff290 */ /* 0x000fe4000fffe0ff */
[----:B------:R-:W-:Y:S05]  /*6c70*/  @!P0 BRA `(.L_x_112) ;  /* 0x0000000000408947 */ /* 0x000fea0003800000 */
[----:B------:R-:W2:Y:S01]  /*6c80*/  LDCU.64 UR8, c[0x4][0x78] ;  /* 0x01000f00ff0877ac */ /* 0x000ea20008000a00 */
[----:B------:R-:W-:Y:S01]  /*6c90*/  MOV R3, 0x0 ;  /* 0x0000000000037802 */ /* 0x000fe20000000f00 */
[----:B------:R-:W-:Y:S02]  /*6ca0*/  HFMA2 R12, -RZ, RZ, 0, 5.9604644775390625e-08 ;  /* 0x00000001ff0c7431 */ /* 0x000fe400000001ff */
[----:B------:R-:W-:Y:S02]  /*6cb0*/  IMAD.MOV.U32 R8, RZ, RZ, 0x192 ;  /* 0x00000192ff087424 */ /* 0x000fe400078e00ff */
[----:B------:R-:W-:Y:S01]  /*6cc0*/  IMAD.MOV.U32 R13, RZ, RZ, RZ ;  /* 0x000000ffff0d7224 */ /* 0x000fe200078e00ff */
[----:B------:R-:W3:Y:S01]  /*6cd0*/  LDCU.64 UR6, c[0x4][0x80] ;  /* 0x01001000ff0677ac */ /* 0x000ee20008000a00 */
[----:B------:R-:W4:Y:S01]  /*6ce0*/  LDC.64 R2, c[0x4][R3] ;  /* 0x0100000003027b82 */ /* 0x000f220000000a00 */
[----:B------:R-:W5:Y:S01]  /*6cf0*/  LDCU.64 UR4, c[0x4][0x18] ;  /* 0x01000300ff0477ac */ /* 0x000f620008000a00 */
[----:B--2---:R-:W-:Y:S01]  /*6d00*/  MOV R5, UR9 ;  /* 0x0000000900057c02 */ /* 0x004fe20008000f00 */
[----:B------:R-:W-:Y:S01]  /*6d10*/  IMAD.U32 R4, RZ, RZ, UR8 ;  /* 0x00000008ff047e24 */ /* 0x000fe2000f8e00ff */
[----:B---3--:R-:W-:Y:S01]  /*6d20*/  MOV R7, UR7 ;  /* 0x0000000700077c02 */ /* 0x008fe20008000f00 */
[----:B------:R-:W-:Y:S01]  /*6d30*/  IMAD.U32 R6, RZ, RZ, UR6 ;  /* 0x00000006ff067e24 */ /* 0x000fe2000f8e00ff */
[----:B-----5:R-:W-:Y:S01]  /*6d40*/  MOV R11, UR5 ;  /* 0x00000005000b7c02 */ /* 0x020fe20008000f00 */
[----:B------:R-:W-:Y:S02]  /*6d50*/  IMAD.U32 R10, RZ, RZ, UR4 ;  /* 0x00000004ff0a7e24 */ /* 0x000fe4000f8e00ff */
[----:B------:R-:W-:Y:S07]  /*6d60*/  LEPC R20, `(.L_x_112) ;  /* 0x000000001014794e */ /* 0x000fee0000000000 */
[----:B-1--4-:R-:W-:Y:S05]  /*6d70*/  CALL.ABS.NOINC R2 ;  /* 0x0000000002007343 */ /* 0x012fea0003c00000 */
.L_x_112:
[-C--:B------:R-:W-:Y:S01]  /*6d80*/  F2FP.F16.E4M3.UNPACK_B R0, R81.reuse ;  /* 0x00000051ff00723e */ /* 0x080fe200020006ff */
[----:B------:R-:W-:Y:S05]  /*6d90*/  WARPSYNC.ALL ;  /* 0x0000000000007948 */ /* 0x000fea0003800000 */
[----:B------:R-:W-:Y:S01]  /*6da0*/  R2UR UR4, R48 ;  /* 0x00000000300472ca */ /* 0x000fe200000e0000 */
[--C-:B------:R-:W-:Y:S01]  /*6db0*/  HADD2.F32 R54, -RZ, R0.reuse.H0_H0 ;  /* 0x20000000ff367230 */ /* 0x100fe20000004100 */
[-C--:B------:R-:W-:Y:S01]  /*6dc0*/  F2FP.F16.E4M3.UNPACK_B R2, R80.reuse.H1 ;  /* 0x00000050ff02723e */ /* 0x080fe200030006ff */
[----:B------:R-:W-:Y:S01]  /*6dd0*/  HADD2.F32 R55, -RZ, R0.H1_H1 ;  /* 0x30000000ff377230 */ /* 0x000fe20000004100 */
[----:B------:R-:W-:Y:S01]  /*6de0*/  F2FP.F16.E4M3.UNPACK_B R0, R81.H1 ;  /* 0x00000051ff00723e */ /* 0x000fe200030006ff */
[----:B------:R-:W-:Y:S01]  /*6df0*/  BSSY.RECONVERGENT B0, `(.L_x_113) ;  /* 0x0000095000007945 */ /* 0x000fe20003800200 */
[----:B------:R-:W-:Y:S01]  /*6e00*/  F2FP.F16.E4M3.UNPACK_B R3, R80 ;  /* 0x00000050ff03723e */ /* 0x000fe200020006ff */
[----:B------:R-:W-:Y:S01]  /*6e10*/  HADD2.F32 R52, -RZ, R2.H0_H0 ;  /* 0x20000002ff347230 */ /* 0x000fe20000004100 */
[----:B------:R-:W-:Y:S01]  /*6e20*/  ISETP.NE.AND P0, PT, R110, RZ, PT ;  /* 0x000000ff6e00720c */ /* 0x000fe20003f05270 */
[--C-:B------:R-:W-:Y:S01]  /*6e30*/  HADD2.F32 R56, -RZ, R0.reuse.H0_H0 ;  /* 0x20000000ff387230 */ /* 0x100fe20000004100 */
[----:B------:R-:W-:Y:S01]  /*6e40*/  ISETP.NE.AND P6, PT, R118, RZ, PT ;  /* 0x000000ff7600720c */ /* 0x000fe20003fc5270 */
[----:B------:R-:W-:Y:S01]  /*6e50*/  HADD2.F32 R57, -RZ, R0.H1_H1 ;  /* 0x30000000ff397230 */ /* 0x000fe20000004100 */
[-C--:B------:R-:W-:Y:S01]  /*6e60*/  F2FP.F16.E4M3.UNPACK_B R0, R83.reuse ;  /* 0x00000053ff00723e */ /* 0x080fe200020006ff */
[----:B-1----:R-:W-:Y:S01]  /*6e70*/  LDTM.16dp32bit_t0_t15.x32 R4, tmem[UR4+0x40] ;  /* 0x00004004000479ee */ /* 0x002fe20008a80000 */
[----:B------:R-:W1:Y:S01]  /*6e80*/  LDTM.16dp32bit_t16_t31.x32 R4, tmem[UR4+0x60] ;  /* 0x00006004000479ee */ /* 0x000e620008aa0000 */
[----:B------:R-:W-:Y:S01]  /*6e90*/  HADD2.F32 R53, -RZ, R2.H1_H1 ;  /* 0x30000002ff357230 */ /* 0x000fe20000004100 */
[----:B------:R-:W-:Y:S01]  /*6ea0*/  F2FP.F16.E4M3.UNPACK_B R2, R82.H1 ;  /* 0x00000052ff02723e */ /* 0x000fe200030006ff */
[--C-:B------:R-:W-:Y:S02]  /*6eb0*/  HADD2.F32 R50, -RZ, R3.reuse.H0_H0 ;  /* 0x20000003ff327230 */ /* 0x100fe40000004100 */
[--C-:B------:R-:W-:Y:S02]  /*6ec0*/  HADD2.F32 R62, -RZ, R0.reuse.H0_H0 ;  /* 0x20000000ff3e7230 */ /* 0x100fe40000004100 */
[----:B------:R-:W-:Y:S01]  /*6ed0*/  HADD2.F32 R63, -RZ, R0.H1_H1 ;  /* 0x30000000ff3f7230 */ /* 0x000fe20000004100 */
[----:B------:R-:W-:Y:S01]  /*6ee0*/  F2FP.F16.E4M3.UNPACK_B R0, R84.H1 ;  /* 0x00000054ff00723e */ /* 0x000fe200030006ff */
[--C-:B------:R-:W-:Y:S02]  /*6ef0*/  HADD2.F32 R60, -RZ, R2.reuse.H0_H0 ;  /* 0x20000002ff3c7230 */ /* 0x100fe40000004100 */
[----:B------:R-:W-:Y:S01]  /*6f00*/  HADD2.F32 R61, -RZ, R2.H1_H1 ;  /* 0x30000002ff3d7230 */ /* 0x000fe20000004100 */
[----:B------:R-:W-:Y:S01]  /*6f10*/  F2FP.F16.E4M3.UNPACK_B R2, R83.H1 ;  /* 0x00000053ff02723e */ /* 0x000fe200030006ff */
[----:B------:R-:W-:Y:S01]  /*6f20*/  HADD2.F32 R51, -RZ, R3.H1_H1 ;  /* 0x30000003ff337230 */ /* 0x000fe20000004100 */
[----:B------:R-:W-:Y:S01]  /*6f30*/  F2FP.F16.E4M3.UNPACK_B R3, R82 ;  /* 0x00000052ff03723e */ /* 0x000fe200020006ff */
[--C-:B------:R-:W-:Y:S02]  /*6f40*/  HADD2.F32 R68, -RZ, R0.reuse.H0_H0 ;  /* 0x20000000ff447230 */ /* 0x100fe40000004100 */
[----:B------:R-:W-:Y:S01]  /*6f50*/  HADD2.F32 R69, -RZ, R0.H1_H1 ;  /* 0x30000000ff457230 */ /* 0x000fe20000004100 */
[-C--:B------:R-:W-:Y:S01]  /*6f60*/  F2FP.F16.E4M3.UNPACK_B R0, R85.reuse.H1 ;  /* 0x00000055ff00723e */ /* 0x080fe200030006ff */
[--C-:B------:R-:W-:Y:S02]  /*6f70*/  HADD2.F32 R64, -RZ, R2.reuse.H0_H0 ;  /* 0x20000002ff407230 */ /* 0x100fe40000004100 */
[----:B------:R-:W-:Y:S01]  /*6f80*/  HADD2.F32 R65, -RZ, R2.H1_H1 ;  /* 0x30000002ff417230 */ /* 0x000fe20000004100 */
[----:B------:R-:W-:Y:S01]  /*6f90*/  F2FP.F16.E4M3.UNPACK_B R2, R85 ;  /* 0x00000055ff02723e */ /* 0x000fe200020006ff */
[--C-:B------:R-:W-:Y:S02]  /*6fa0*/  HADD2.F32 R58, -RZ, R3.reuse.H0_H0 ;  /* 0x20000003ff3a7230 */ /* 0x100fe40000004100 */
[C---:B-1----:R-:W-:Y:S01]  /*6fb0*/  FMUL R7, R47.reuse, R7 ;  /* 0x000000072f077220 */ /* 0x042fe20000400000 */
[----:B------:R-:W-:Y:S01]  /*6fc0*/  HADD2.F32 R59, -RZ, R3.H1_H1 ;  /* 0x30000003ff3b7230 */ /* 0x000fe20000004100 */
[----:B------:R-:W-:Y:S01]  /*6fd0*/  F2FP.F16.E4M3.UNPACK_B R3, R84 ;  /* 0x00000054ff03723e */ /* 0x000fe200020006ff */
[--C-:B------:R-:W-:Y:S02]  /*6fe0*/  HADD2.F32 R72, -RZ, R0.reuse.H0_H0 ;  /* 0x20000000ff487230 */ /* 0x100fe40000004100 */
[C---:B------:R-:W-:Y:S01]  /*6ff0*/  FMUL R11, R47.reuse, R11 ;  /* 0x0000000b2f0b7220 */ /* 0x040fe20000400000 */
[----:B------:R-:W-:Y:S01]  /*7000*/  HADD2.F32 R73, -RZ, R0.H1_H1 ;  /* 0x30000000ff497230 */ /* 0x000fe20000004100 */
[----:B------:R-:W-:Y:S01]  /*7010*/  F2FP.F16.E4M3.UNPACK_B R0, R87 ;  /* 0x00000057ff00723e */ /* 0x000fe200020006ff */
[--C-:B------:R-:W-:Y:S02]  /*7020*/  HADD2.F32 R70, -RZ, R2.reuse.H0_H0 ;  /* 0x20000002ff467230 */ /* 0x100fe40000004100 */
[C---:B------:R-:W-:Y:S01]  /*7030*/  FMUL R15, R47.reuse, R15 ;  /* 0x0000000f2f0f7220 */ /* 0x040fe20000400000 */
[----:B------:R-:W-:Y:S01]  /*7040*/  HADD2.F32 R71, -RZ, R2.H1_H1 ;  /* 0x30000002ff477230 */ /* 0x000fe20000004100 */
[-C--:B------:R-:W-:Y:S01]  /*7050*/  F2FP.F16.E4M3.UNPACK_B R2, R86.reuse.H1 ;  /* 0x00000056ff02723e */ /* 0x080fe200030006ff */
[--C-:B------:R-:W-:Y:S02]  /*7060*/  HADD2.F32 R66, -RZ, R3.reuse.H0_H0 ;  /* 0x20000003ff427230 */ /* 0x100fe40000004100 */
[----:B------:R-:W-:Y:S01]  /*7070*/  HADD2.F32 R67, -RZ, R3.H1_H1 ;  /* 0x30000003ff437230 */ /* 0x000fe20000004100 */
[----:B------:R-:W-:Y:S01]  /*7080*/  F2FP.F16.E4M3.UNPACK_B R3, R86 ;  /* 0x00000056ff03723e */ /* 0x000fe200020006ff */
[--C-:B------:R-:W-:Y:S02]  /*7090*/  HADD2.F32 R78, -RZ, R0.reuse.H0_H0 ;  /* 0x20000000ff4e7230 */ /* 0x100fe40000004100 */
[----:B------:R-:W-:Y:S02]  /*70a0*/  HADD2.F32 R79, -RZ, R0.H1_H1 ;  /* 0x30000000ff4f7230 */ /* 0x000fe40000004100 */
[C---:B------:R-:W-:Y:S01]  /*70b0*/  FMUL R0, R47.reuse, R4 ;  /* 0x000000042f007220 */ /* 0x040fe20000400000 */
[--C-:B------:R-:W-:Y:S02]  /*70c0*/  HADD2.F32 R76, -RZ, R2.reuse.H0_H0 ;  /* 0x20000002ff4c7230 */ /* 0x100fe40000004100 */
[----:B------:R-:W-:Y:S01]  /*70d0*/  FMUL R4, R47, R8 ;  /* 0x000000082f047220 */ /* 0x000fe20000400000 */
[----:B------:R-:W-:Y:S02]  /*70e0*/  HADD2.F32 R77, -RZ, R2.H1_H1 ;  /* 0x30000002ff4d7230 */ /* 0x000fe40000004100 */
[----:B------:R-:W-:Y:S01]  /*70f0*/  FFMA R0, R49, R50, R0 ;  /* 0x0000003231007223 */ /* 0x000fe20000000000 */
[--C-:B------:R-:W-:Y:S02]  /*7100*/  HADD2.F32 R74, -RZ, R3.reuse.H0_H0 ;  /* 0x20000003ff4a7230 */ /* 0x100fe40000004100 */
[C---:B------:R-:W-:Y:S01]  /*7110*/  FMUL R2, R47.reuse, R5 ;  /* 0x000000052f027220 */ /* 0x040fe20000400000 */
[----:B------:R-:W-:Y:S02]  /*7120*/  HADD2.F32 R75, -RZ, R3.H1_H1 ;  /* 0x30000003ff4b7230 */ /* 0x000fe40000004100 */
[C---:B------:R-:W-:Y:S01]  /*7130*/  FMUL R5, R47.reuse, R9 ;  /* 0x000000092f057220 */ /* 0x040fe20000400000 */
[----:B------:R-:W-:Y:S01]  /*7140*/  FMUL R8, R47, R12 ;  /* 0x0000000c2f087220 */ /* 0x000fe20000400000 */
[----:B------:R-:W-:Y:S01]  /*7150*/  FFMA R2, R49, R51, R2 ;  /* 0x0000003331027223 */ /* 0x000fe20000000002 */
[C---:B------:R-:W-:Y:S01]  /*7160*/  FMUL R9, R47.reuse, R13 ;  /* 0x0000000d2f097220 */ /* 0x040fe20000400000 */
[C---:B------:R-:W-:Y:S01]  /*7170*/  FMUL R12, R47.reuse, R21 ;  /* 0x000000152f0c7220 */ /* 0x040fe20000400000 */
[C---:B------:R-:W-:Y:S01]  /*7180*/  FMUL R21, R47.reuse, R30 ;  /* 0x0000001e2f157220 */ /* 0x040fe20000400000 */
[C---:B------:R-:W-:Y:S01]  /*7190*/  FMUL R13, R47.reuse, R22 ;  /* 0x000000162f0d7220 */ /* 0x040fe20000400000 */
[C---:B------:R-:W-:Y:S01]  /*71a0*/  FMUL R22, R47.reuse, R31 ;  /* 0x0000001f2f167220 */ /* 0x040fe20000400000 */
        /* <DEDUP_REMOVED lines=8> */
[C---:B------:R-:W-:Y:S01]  /*7230*/  FFMA R6, R49.reuse, R56, R6 ;  /* 0x0000003831067223 */ /* 0x040fe20000000006 */
[C---:B------:R-:W-:Y:S01]  /*7240*/  FFMA R11, R49.reuse, R57, R11 ;  /* 0x00000039310b7223 */ /* 0x040fe2000000000b */
[C---:B------:R-:W-:Y:S01]  /*7250*/  FFMA R8, R49.reuse, R58, R8 ;  /* 0x0000003a31087223 */ /* 0x040fe20000000008 */
[----:B------:R-:W-:Y:S01]  /*7260*/  FFMA R9, R49, R59, R9 ;  /* 0x0000003b31097223 */ /* 0x000fe20000000009 */
[----:B------:R-:W-:Y:S01]  /*7270*/  F2FP.SATFINITE.E4M3.F32.PACK_AB_MERGE_C R52, R7, R3, RZ ;  /* 0x000000030734723e */ /* 0x000fe200048070ff */
[----:B------:R-:W-:Y:S01]  /*7280*/  FFMA R10, R49, R60, R10 ;  /* 0x0000003c310a7223 */ /* 0x000fe2000000000a */
[----:B------:R-:W-:Y:S01]  /*7290*/  F2FP.SATFINITE.E4M3.F32.PACK_AB_MERGE_C R53, R11, R6, RZ ;  /* 0x000000060b35723e */ /* 0x000fe200048070ff */
[----:B------:R-:W-:Y:S01]  /*72a0*/  FFMA R15, R49, R61, R15 ;  /* 0x0000003d310f7223 */ /* 0x000fe2000000000f */
[C---:B------:R-:W-:Y:S01]  /*72b0*/  FMUL R3, R47.reuse, R16 ;  /* 0x000000102f037220 */ /* 0x040fe20000400000 */
[C---:B------:R-:W-:Y:S01]  /*72c0*/  FMUL R6, R47.reuse, R17 ;  /* 0x000000112f067220 */ /* 0x040fe20000400000 */
[----:B------:R-:W-:Y:S01]  /*72d0*/  F2FP.F16.E4M3.UNPACK_B R51, R87.H1 ;  /* 0x00000057ff33723e */ /* 0x000fe200030006ff */
[----:B------:R-:W-:Y:S01]  /*72e0*/  FMUL R11, R47, R20 ;  /* 0x000000142f0b7220 */ /* 0x000fe20000400000 */
[----:B------:R-:W-:Y:S01]  /*72f0*/  F2FP.SATFINITE.E4M3.F32.PACK_AB_MERGE_C R54, R15, R10, RZ ;  /* 0x0000000a0f36723e */ /* 0x000fe200048070ff */
[C---:B------:R-:W-:Y:S01]  /*7300*/  FFMA R3, R49.reuse, R62, R3 ;  /* 0x0000003e31037223 */ /* 0x040fe20000000003 */
[----:B------:R-:W-:Y:S01]  /*7310*/  FFMA R6, R49, R63, R6 ;  /* 0x0000003f31067223 */ /* 0x000fe20000000006 */
[----:B------:R-:W-:Y:S01]  /*7320*/  FMUL R20, R47, R29 ;  /* 0x0000001d2f147220 */ /* 0x000fe20000400000 */
[----:B------:R-:W-:Y:S01]  /*7330*/  F2FP.SATFINITE.E4M3.F32.PACK_AB_MERGE_C R29, R5, R4, R53 ;  /* 0x00000004051d723e */ /* 0x000fe20004807035 */
[----:B------:R-:W-:Y:S01]  /*7340*/  FMUL R10, R47, R19 ;  /* 0x000000132f0a7220 */ /* 0x000fe20000400000 */
[----:B------:R-:W-:Y:S01]  /*7350*/  F2FP.SATFINITE.E4M3.F32.PACK_AB_MERGE_C R30, R9, R8, R54 ;  /* 0x00000008091e723e */ /* 0x000fe20004807036 */
        /* <DEDUP_REMOVED lines=10> */
[----:B------:R-:W-:Y:S01]  /*7400*/  FFMA R14, R49, R69, R14 ;  /* 0x00000045310e7223 */ /* 0x000fe2000000000e */
[----:B------:R-:W-:Y:S01]  /*7410*/  FMUL R18, R47, R27 ;  /* 0x0000001b2f127220 */ /* 0x000fe20000400000 */
[C---:B------:R-:W-:Y:S01]  /*7420*/  FFMA R15, R49.reuse, R70, R15 ;  /* 0x00000046310f7223 */ /* 0x040fe2000000000f */
[C---:B------:R-:W-:Y:S01]  /*7430*/  FFMA R16, R49.reuse, R71, R16 ;  /* 0x0000004731107223 */ /* 0x040fe20000000010 */
[C---:B------:R-:W-:Y:S01]  /*7440*/  FFMA R17, R49.reuse, R72, R17 ;  /* 0x0000004831117223 */ /* 0x040fe20000000011 */
[C---:B------:R-:W-:Y:S01]  /*7450*/  FFMA R18, R49.reuse, R73, R18 ;  /* 0x0000004931127223 */ /* 0x040fe20000000012 */
[----:B------:R-:W-:Y:S01]  /*7460*/  FFMA R19, R49, R74, R19 ;  /* 0x0000004a31137223 */ /* 0x000fe20000000013 */
[----:B------:R-:W-:Y:S01]  /*7470*/  FMUL R23, R47, R32 ;  /* 0x000000202f177220 */ /* 0x000fe20000400000 */
[----:B------:R-:W-:Y:S01]  /*7480*/  FFMA R20, R49, R75, R20 ;  /* 0x0000004b31147223 */ /* 0x000fe20000000014 */
[----:B------:R-:W-:Y:S01]  /*7490*/  FMUL R24, R47, R33 ;  /* 0x000000212f187220 */ /* 0x000fe20000400000 */
[--C-:B------:R-:W-:Y:S02]  /*74a0*/  HADD2.F32 R50, -RZ, R51.reuse.H0_H0 ;  /* 0x20000033ff327230 */ /* 0x100fe40000004100 */
[----:B------:R-:W-:Y:S01]  /*74b0*/  FFMA R21, R49, R76, R21 ;  /* 0x0000004c31157223 */ /* 0x000fe20000000015 */
[----:B------:R-:W-:Y:S02]  /*74c0*/  HADD2.F32 R51, -RZ, R51.H1_H1 ;  /* 0x30000033ff337230 */ /* 0x000fe40000004100 */
[----:B------:R-:W-:Y:S01]  /*74d0*/  FMUL R25, R47, R34 ;  /* 0x000000222f197220 */ /* 0x000fe20000400000 */
[----:B------:R-:W-:Y:S01]  /*74e0*/  FFMA R22, R49, R77, R22 ;  /* 0x0000004d31167223 */ /* 0x000fe20000000016 */
[----:B------:R-:W-:Y:S01]  /*74f0*/  FMUL R26, R47, R35 ;  /* 0x000000232f1a7220 */ /* 0x000fe20000400000 */
[----:B------:R-:W-:Y:S01]  /*7500*/  F2FP.SATFINITE.E4M3.F32.PACK_AB_MERGE_C R7, R10, R7, RZ ;  /* 0x000000070a07723e */ /* 0x000fe200048070ff */
[C---:B------:R-:W-:Y:S01]  /*7510*/  FFMA R23, R49.reuse, R78, R23 ;  /* 0x0000004e31177223 */ /* 0x040fe20000000017 */
[C---:B------:R-:W-:Y:S01]  /*7520*/  FFMA R24, R49.reuse, R79, R24 ;  /* 0x0000004f31187223 */ /* 0x040fe20000000018 */
[C---:B------:R-:W-:Y:S01]  /*7530*/  FFMA R25, R49.reuse, R50, R25 ;  /* 0x0000003231197223 */ /* 0x040fe20000000019 */
[----:B------:R-:W-:Y:S01]  /*7540*/  FFMA R26, R49, R51, R26 ;  /* 0x00000033311a7223 */ /* 0x000fe2000000001a */
[----:B------:R-:W-:Y:S02]  /*7550*/  F2FP.SATFINITE.E4M3.F32.PACK_AB_MERGE_C R28, R2, R0, R52 ;  /* 0x00000000021c723e */ /* 0x000fe40004807034 */
[----:B------:R-:W-:Y:S02]  /*7560*/  F2FP.SATFINITE.E4M3.F32.PACK_AB_MERGE_C R31, R6, R3, R7 ;  /* 0x00000003061f723e */ /* 0x000fe40004807007 */
[----:B------:R-:W-:Y:S02]  /*7570*/  F2FP.SATFINITE.E4M3.F32.PACK_AB_MERGE_C R13, R14, R13, RZ ;  /* 0x0000000d0e0d723e */ /* 0x000fe400048070ff */
[----:B------:R-:W-:Y:S01]  /*7580*/  F2FP.SATFINITE.E4M3.F32.PACK_AB_MERGE_C R17, R18, R17, RZ ;  /* 0x000000111211723e */ /* 0x000fe200048070ff */
[----:B------:R1:W-:Y:S01]  /*7590*/  STS.128 [R100+UR49+0x5200], R28 ;  /* 0x0052001c64007988 */ /* 0x0003e20008000c31 */
[----:B------:R-:W-:Y:S02]  /*75a0*/  F2FP.SATFINITE.E4M3.F32.PACK_AB_MERGE_C R14, R22, R21, RZ ;  /* 0x00000015160e723e */ /* 0x000fe400048070ff */
[----:B------:R-:W-:Y:S02]  /*75b0*/  F2FP.SATFINITE.E4M3.F32.PACK_AB_MERGE_C R25, R26, R25, RZ ;  /* 0x000000191a19723e */ /* 0x000fe400048070ff */
[----:B------:R-:W-:Y:S02]  /*75c0*/  F2FP.SATFINITE.E4M3.F32.PACK_AB_MERGE_C R12, R12, R11, R13 ;  /* 0x0000000b0c0c723e */ /* 0x000fe4000480700d */
[----:B------:R-:W-:Y:S02]  /*75d0*/  F2FP.SATFINITE.E4M3.F32.PACK_AB_MERGE_C R13, R16, R15, R17 ;  /* 0x0000000f100d723e */ /* 0x000fe40004807011 */
        /* <DEDUP_REMOVED lines=13> */
[----:B------:R-:W-:Y:S02]  /*76b0*/  UIADD3 UR8, UP0, UPT, UR52, 0x680, URZ ;  /* 0x0000068034087890 */ /* 0x000fe4000ff1e0ff */
[----:B------:R-:W-:Y:S02]  /*76c0*/  UIADD3 UR5, UPT, UPT, UR41, 0x40, URZ ;  /* 0x0000004029057890 */ /* 0x000fe4000fffe0ff */
[----:B------:R-:W-:Y:S02]  /*76d0*/  UIADD3 UR4, UPT, UPT, UR49, 0x5200, URZ ;  /* 0x0000520031047890 */ /* 0x000fe4000fffe0ff */
[----:B------:R-:W-:Y:S01]  /*76e0*/  UIADD3.X UR9, UPT, UPT, URZ, UR53, URZ, UP0, !UPT ;  /* 0x00000035ff097290 */ /* 0x000fe200087fe4ff */
[----:B------:R-:W-:Y:S01]  /*76f0*/  UMOV UR6, UR42 ;  /* 0x0000002a00067c82 */ /* 0x000fe20008000000 */
[----:B------:R-:W-:Y:S07]  /*7700*/  UMOV UR7, UR36 ;  /* 0x0000002400077c82 */ /* 0x000fee0008000000 */
[----:B------:R2:W-:Y:S01]  /*7710*/  UTMASTG.3D [UR4], [UR8] ;  /* 0x00000004080073b5 */ /* 0x0005e20008010000 */
[----:B------:R0:W-:Y:S01]  /*7720*/  UTMACMDFLUSH ;  /* 0x00000000000079b7 */ /* 0x0001e20000000000 */
[----:B--2---:R-:W-:Y:S04]  /*7730*/  DEPBAR.LE SB0, 0x1 ;  /* 0x000080400000791a */ /* 0x004fe80000000000 */
.L_x_114:
[----:B------:R-:W-:Y:S05]  /*7740*/  BSYNC.RECONVERGENT B0 ;  /* 0x0000000000007941 */ /* 0x000fea0003800200 */
.L_x_113:
        /* <DEDUP_REMOVED lines=15> */
.L_x_118:
[----:B------:R-:W-:Y:S05]  /*7840*/  BSYNC B0 ;  /* 0x0000000000007941 */ /* 0x000fea0003800000 */
.L_x_117:
[----:B------:R-:W-:Y:S01]  /*7850*/  ISETP.NE.AND P0, PT, R116, RZ, PT ;  /* 0x000000ff7400720c */ /* 0x000fe20003f05270 */
[----:B------:R-:W-:Y:S11]  /*7860*/  VIADD R105, R105, 0x1 ;  /* 0x0000000169697836 */ /* 0x000ff60000000000 */
[----:B------:R-:W-:Y:S01]  /*7870*/  @!UPT UIADD3 URZ, UPT, UPT, URZ, URZ, URZ ;  /* 0x000000fffffff290 */ /* 0x000fe2000fffe0ff */
[----:B------:R3:W4:Y:S04]  /*7880*/  @P0 LDS.128 R84, [R2+0x210] ;  /* 0x0002100002540984 */ /* 0x0007280000000c00 */
[----:B------:R1:W1:Y:S01]  /*7890*/  @P0 LDS.128 R80, [R3+UR49+0x200] ;  /* 0x0002003103500984 */ /* 0x0002620008000c00 */
        /* <DEDUP_REMOVED lines=14> */
.L_x_116:
[----:B------:R-:W-:Y:S05]  /*7980*/  BSYNC B1 ;  /* 0x0000000000017941 */ /* 0x000fea0003800000 */
.L_x_115:
[----:B------:R-:W-:Y:S05]  /*7990*/  VIADD R0, R48, 0x80 ;  /* 0x0000008030007836 */ /* 0x000fea0000000000 */
[----:B------:R-:W-:Y:S04]  /*79a0*/  SHF.R.U32.HI R0, RZ, 0x15, R0 ;  /* 0x00000015ff007819 */ /* 0x000fe80000011600 */
[----:B------:R-:W-:Y:S11]  /*79b0*/  LOP3.LUT P0, RZ, R0, 0x3, R101, 0x48, !PT ;  /* 0x0000000300ff7812 */ /* 0x000ff60007804865 */
[----:B------:R-:W-:Y:S02]  /*79c0*/  @!UPT UIADD3 URZ, UPT, UPT, URZ, URZ, URZ ;  /* 0x000000fffffff290 */ /* 0x000fe4000fffe0ff */
[----:B------:R-:W-:Y:S05]  /*79d0*/  @!P0 BRA `(.L_x_120) ;  /* 0x0000000000408947 */ /* 0x000fea0003800000 */
[----:B------:R-:W2:Y:S01]  /*79e0*/  LDCU.64 UR8, c[0x4][0x78] ;  /* 0x01000f00ff0877ac */ /* 0x000ea20008000a00 */
[----:B------:R-:W-:Y:S01]  /*79f0*/  MOV R3, 0x0 ;  /* 0x0000000000037802 */ /* 0x000fe20000000f00 */
[----:B-1----:R-:W-:Y:S02]  /*7a00*/  HFMA2 R12, -RZ, RZ, 0, 5.9604644775390625e-08 ;  /* 0x00000001ff0c7431 */ /* 0x002fe400000001ff */
[----:B------:R-:W-:Y:S02]  /*7a10*/  IMAD.MOV.U32 R8, RZ, RZ, 0x192 ;  /* 0x00000192ff087424 */ /* 0x000fe400078e00ff */
[----:B------:R-:W-:Y:S01]  /*7a20*/  IMAD.MOV.U32 R13, RZ, RZ, RZ ;  /* 0x000000ffff0d7224 */ /* 0x000fe200078e00ff */
[----:B------:R-:W1:Y:S01]  /*7a30*/  LDCU.64 UR6, c[0x4][0x80] ;  /* 0x01001000ff0677ac */ /* 0x000e620008000a00 */
[----:B------:R-:W3:Y:S01]  /*7a40*/  LDC.64 R2, c[0x4][R3] ;  /* 0x0100000003027b82 */ /* 0x000ee20000000a00 */
[----:B------:R-:W4:Y:S01]  /*7a50*/  LDCU.64 UR4, c[0x4][0x18] ;  /* 0x01000300ff0477ac */ /* 0x000f220008000a00 */
[----:B--2---:R-:W-:Y:S01]  /*7a60*/  MOV R5, UR9 ;  /* 0x0000000900057c02 */ /* 0x004fe20008000f00 */
[----:B------:R-:W-:Y:S01]  /*7a70*/  IMAD.U32 R4, RZ, RZ, UR8 ;  /* 0x00000008ff047e24 */ /* 0x000fe2000f8e00ff */
[----:B-1----:R-:W-:Y:S01]  /*7a80*/  MOV R7, UR7 ;  /* 0x0000000700077c02 */ /* 0x002fe20008000f00 */
[----:B------:R-:W-:Y:S01]  /*7a90*/  IMAD.U32 R6, RZ, RZ, UR6 ;  /* 0x00000006ff067e24 */ /* 0x000fe2000f8e00ff */
[----:B----4-:R-:W-:Y:S01]  /*7aa0*/  MOV R11, UR5 ;  /* 0x00000005000b7c02 */ /* 0x010fe20008000f00 */
[----:B------:R-:W-:Y:S02]  /*7ab0*/  IMAD.U32 R10, RZ, RZ, UR4 ;  /* 0x00000004ff0a7e24 */ /* 0x000fe4000f8e00ff */
[----:B------:R-:W-:Y:S07]  /*7ac0*/  LEPC R20, `(.L_x_120) ;  /* 0x000000001014794e */ /* 0x000fee0000000000 */
[----:B---3--:R-:W-:Y:S05]  /*7ad0*/  CALL.ABS.NOINC R2 ;  /* 0x0000000002007343 */ /* 0x008fea0003c00000 */
.L_x_120:
        /* <DEDUP_REMOVED lines=148> */
[----:B------:R-:W-:Y:S02]  /*8420*/  UIADD3 UR8, UP0, UPT, UR52, 0x680, URZ ;  /* 0x0000068034087890 */ /* 0x000fe4000ff1e0ff */
[----:B------:R-:W-:Y:S02]  /*8430*/  UIADD3 UR5, UPT, UPT, UR41, 0x80, URZ ;  /* 0x0000008029057890 */ /* 0x000fe4000fffe0ff */
[----:B------:R-:W-:Y:S01]  /*8440*/  MOV R109, UR10 ;  /* 0x0000000a006d7c02 */ /* 0x000fe20008000f00 */
[----:B------:R-:W-:Y:S01]  /*8450*/  UIADD3.X UR9, UPT, UPT, URZ, UR53, URZ, UP0, !UPT ;  /* 0x00000035ff097290 */ /* 0x000fe200087fe4ff */
[----:B------:R-:W-:Y:S02]  /*8460*/  UMOV UR6, UR42 ;  /* 0x0000002a00067c82 */ /* 0x000fe40008000000 */
[----:B------:R-:W-:Y:S01]  /*8470*/  R2UR UR4, R109 ;  /* 0x000000006d0472ca */ /* 0x000fe200000e0000 */
[----:B------:R-:W-:Y:S11]  /*8480*/  UMOV UR7, UR36 ;  /* 0x0000002400077c82 */ /* 0x000ff60008000000 */
[----:B------:R-:W-:Y:S01]  /*8490*/  @!UPT UIADD3 URZ, UPT, UPT, URZ, URZ, URZ ;  /* 0x000000fffffff290 */ /* 0x000fe2000fffe0ff */
[----:B------:R2:W-:Y:S01]  /*84a0*/  UTMASTG.3D [UR4], [UR8] ;  /* 0x00000004080073b5 */ /* 0x0005e20008010000 */
[----:B------:R0:W-:Y:S01]  /*84b0*/  UTMACMDFLUSH ;  /* 0x00000000000079b7 */ /* 0x0001e20000000000 */
[----:B--2---:R-:W-:Y:S04]  /*84c0*/  DEPBAR.LE SB0, 0x1 ;  /* 0x000080400000791a */ /* 0x004fe80000000000 */
.L_x_122:
[----:B------:R-:W-:Y:S05]  /*84d0*/  BSYNC.RECONVERGENT B0 ;  /* 0x0000000000007941 */ /* 0x000fea0003800200 */
.L_x_121:
        /* <DEDUP_REMOVED lines=15> */
.L_x_126:
[----:B------:R-:W-:Y:S05]  /*85d0*/  BSYNC B0 ;  /* 0x0000000000007941 */ /* 0x000fea0003800000 */
.L_x_125:
        /* <DEDUP_REMOVED lines=19> */
.L_x_124:
[----:B------:R-:W-:Y:S05]  /*8710*/  BSYNC B1 ;  /* 0x0000000000017941 */ /* 0x000fea0003800000 */
.L_x_123:
        /* <DEDUP_REMOVED lines=21> */
.L_x_128:
[----:B------:R-:W-:Y:S01]  /*8870*/  ISETP.NE.AND P0, PT, R110, RZ, PT ;  /* 0x000000ff6e00720c */ /* 0x000fe20003f05270 */
[----:B------:R-:W-:Y:S05]  /*8880*/  WARPSYNC.ALL ;  /* 0x0000000000007948 */ /* 0x000fea0003800000 */
[----:B------:R-:W-:Y:S01]  /*8890*/  R2UR UR4, R48 ;  /* 0x00000000300472ca */ /* 0x000fe200000e0000 */
[----:B------:R-:W-:Y:S01]  /*88a0*/  BSSY.RECONVERGENT B0, `(.L_x_129) ;  /* 0x000009c000007945 */ /* 0x000fe20003800200 */
[-C--:B------:R-:W-:Y:S02]  /*88b0*/  F2FP.F16.E4M3.UNPACK_B R2, R80.reuse ;  /* 0x00000050ff02723e */ /* 0x080fe400020006ff */
[----:B------:R-:W-:Y:S02]  /*88c0*/  F2FP.F16.E4M3.UNPACK_B R80, R80.H1 ;  /* 0x00000050ff50723e */ /* 0x000fe400030006ff */
[-C--:B------:R-:W-:Y:S01]  /*88d0*/  F2FP.F16.E4M3.UNPACK_B R51, R81.reuse ;  /* 0x00000051ff33723e */ /* 0x080fe200020006ff */
[--C-:B------:R-:W-:Y:S01]  /*88e0*/  HADD2.F32 R0, -RZ, R2.reuse.H0_H0 ;  /* 0x20000002ff007230 */ /* 0x100fe20000004100 */
[----:B------:R-:W-:Y:S01]  /*88f0*/  F2FP.F16.E4M3.UNPACK_B R81, R81.H1 ;  /* 0x00000051ff51723e */ /* 0x000fe200030006ff */
[----:B------:R-:W-:Y:S01]  /*8900*/  HADD2.F32 R2, -RZ, R2.H1_H1 ;  /* 0x30000002ff027230 */ /* 0x000fe20000004100 */
[-C--:B------:R-:W-:Y:S01]  /*8910*/  F2FP.F16.E4M3.UNPACK_B R55, R82.reuse ;  /* 0x00000052ff37723e */ /* 0x080fe200020006ff */
[--C-:B------:R-:W-:Y:S01]  /*8920*/  HADD2.F32 R3, -RZ, R80.reuse.H0_H0 ;  /* 0x20000050ff037230 */ /* 0x100fe20000004100 */
[----:B------:R-:W-:Y:S01]  /*8930*/  F2FP.F16.E4M3.UNPACK_B R82, R82.H1 ;  /* 0x00000052ff52723e */ /* 0x000fe200030006ff */
[----:B-1----:R-:W-:Y:S01]  /*8940*/  LDTM.16dp32bit_t0_t15.x32 R4, tmem[UR4+0xc0] ;  /* 0x0000c004000479ee */ /* 0x002fe20008a80000 */
[----:B------:R-:W1:Y:S01]  /*8950*/  LDTM.16dp32bit_t16_t31.x32 R4, tmem[UR4+0xe0] ;  /* 0x0000e004000479ee */ /* 0x000e620008aa0000 */
[----:B------:R-:W-:Y:S01]  /*8960*/  NOP ;  /* 0x0000000000007918 */ /* 0x000fe20000000000 */
[--C-:B------:R-:W-:Y:S01]  /*8970*/  HADD2.F32 R50, -RZ, R51.reuse.H0_H0 ;  /* 0x20000033ff327230 */ /* 0x100fe20000004100 */
[----:B------:R-:W-:Y:S01]  /*8980*/  R2UR UR5, R113 ;  /* 0x00000000710572ca */ /* 0x000fe200000e0000 */
[----:B------:R-:W-:Y:S01]  /*8990*/  HADD2.F32 R51, -RZ, R51.H1_H1 ;  /* 0x30000033ff337230 */ /* 0x000fe20000004100 */
[----:B------:R-:W-:Y:S01]  /*89a0*/  F2FP.F16.E4M3.UNPACK_B R59, R83 ;  /* 0x00000053ff3b723e */ /* 0x000fe200020006ff */
[--C-:B------:R-:W-:Y:S01]  /*89b0*/  HADD2.F32 R54, -RZ, R55.reuse.H0_H0 ;  /* 0x20000037ff367230 */ /* 0x100fe20000004100 */
[----:B------:R-:W-:Y:S01]  /*89c0*/  F2FP.F16.E4M3.UNPACK_B R63, R84 ;  /* 0x00000054ff3f723e */ /* 0x000fe200020006ff */
[----:B------:R-:W-:Y:S01]  /*89d0*/  HADD2.F32 R55, -RZ, R55.H1_H1 ;  /* 0x30000037ff377230 */ /* 0x000fe20000004100 */
[----:B------:R-:W-:Y:S01]  /*89e0*/  F2FP.F16.E4M3.UNPACK_B R67, R85 ;  /* 0x00000055ff43723e */ /* 0x000fe200020006ff */
[--C-:B------:R-:W-:Y:S01]  /*89f0*/  HADD2.F32 R58, -RZ, R59.reuse.H0_H0 ;  /* 0x2000003bff3a7230 */ /* 0x100fe20000004100 */
[----:B------:R-:W-:Y:S01]  /*8a00*/  F2FP.F16.E4M3.UNPACK_B R71, R86 ;  /* 0x00000056ff47723e */ /* 0x000fe200020006ff */
[----:B------:R-:W-:Y:S01]  /*8a10*/  HADD2.F32 R59, -RZ, R59.H1_H1 ;  /* 0x3000003bff3b7230 */ /* 0x000fe20000004100 */
[----:B------:R-:W-:Y:S01]  /*8a20*/  F2FP.F16.E4M3.UNPACK_B R74, R87 ;  /* 0x00000057ff4a723e */ /* 0x000fe200020006ff */
[--C-:B------:R-:W-:Y:S01]  /*8a30*/  HADD2.F32 R62, -RZ, R63.reuse.H0_H0 ;  /* 0x2000003fff3e7230 */ /* 0x100fe20000004100 */
[----:B------:R-:W-:Y:S01]  /*8a40*/  F2FP.F16.E4M3.UNPACK_B R83, R83.H1 ;  /* 0x00000053ff53723e */ /* 0x000fe200030006ff */
[----:B------:R-:W-:Y:S01]  /*8a50*/  UIADD3 UR5, UPT, UPT, UR5, 0x130, URZ ;  /* 0x0000013005057890 */ /* 0x000fe2000fffe0ff */
[----:B------:R-:W-:Y:S01]  /*8a60*/  HADD2.F32 R63, -RZ, R63.H1_H1 ;  /* 0x3000003fff3f7230 */ /* 0x000fe20000004100 */
[----:B------:R-:W-:Y:S01]  /*8a70*/  F2FP.F16.E4M3.UNPACK_B R84, R84.H1 ;  /* 0x00000054ff54723e */ /* 0x000fe200030006ff */
[--C-:B------:R-:W-:Y:S01]  /*8a80*/  HADD2.F32 R66, -RZ, R67.reuse.H0_H0 ;  /* 0x20000043ff427230 */ /* 0x100fe20000004100 */
[----:B------:R-:W-:Y:S01]  /*8a90*/  UPRMT UR5, UR37, 0x654, UR5 ;  /* 0x0000065425057896 */ /* 0x000fe20008000005 */
[----:B------:R-:W-:Y:S01]  /*8aa0*/  HADD2.F32 R67, -RZ, R67.H1_H1 ;  /* 0x30000043ff437230 */ /* 0x000fe20000004100 */
[----:B------:R-:W-:Y:S01]  /*8ab0*/  F2FP.F16.E4M3.UNPACK_B R85, R85.H1 ;  /* 0x00000055ff55723e */ /* 0x000fe200030006ff */
[--C-:B------:R-:W-:Y:S02]  /*8ac0*/  HADD2.F32 R70, -RZ, R71.reuse.H0_H0 ;  /* 0x20000047ff467230 */ /* 0x100fe40000004100 */
[C---:B-1----:R-:W-:Y:S01]  /*8ad0*/  FMUL R4, R47.reuse, R4 ;  /* 0x000000042f047220 */ /* 0x042fe20000400000 */
[C---:B------:R-:W-:Y:S01]  /*8ae0*/  FMUL R5, R47.reuse, R5 ;  /* 0x000000052f057220 */ /* 0x040fe20000400000 */
[C---:B------:R-:W-:Y:S01]  /*8af0*/  FMUL R8, R47.reuse, R8 ;  /* 0x000000082f087220 */ /* 0x040fe20000400000 */
[----:B------:R-:W-:Y:S01]  /*8b00*/  FMUL R9, R47, R9 ;  /* 0x000000092f097220 */ /* 0x000fe20000400000 */
[C---:B------:R-:W-:Y:S01]  /*8b10*/  FFMA R4, R49.reuse, R0, R4 ;  /* 0x0000000031047223 */ /* 0x040fe20000000004 */
[----:B------:R-:W-:Y:S01]  /*8b20*/  SYNCS.ARRIVE.TRANS64.RED.A1T0 RZ, [UR5], RZ ;  /* 0x000000ffffff79a7 */ /* 0x000fe20008100405 */
        /* <DEDUP_REMOVED lines=8> */
[----:B------:R-:W-:Y:S02]  /*8bb0*/  HADD2.F32 R71, -RZ, R71.H1_H1 ;  /* 0x30000047ff477230 */ /* 0x000fe40000004100 */
[C---:B------:R-:W-:Y:S01]  /*8bc0*/  FMUL R25, R47.reuse, R30 ;  /* 0x0000001e2f197220 */ /* 0x040fe20000400000 */
[C---:B------:R-:W-:Y:S01]  /*8bd0*/  FMUL R30, R47.reuse, R35 ;  /* 0x000000232f1e7220 */ /* 0x040fe20000400000 */
[----:B------:R-:W-:Y:S02]  /*8be0*/  HADD2.F32 R48, -RZ, R80.H1_H1 ;  /* 0x30000050ff307230 */ /* 0x000fe40000004100 */
[C---:B------:R-:W-:Y:S01]  /*8bf0*/  FMUL R6, R47.reuse, R6 ;  /* 0x000000062f067220 */ /* 0x040fe20000400000 */
[C---:B------:R-:W-:Y:S01]  /*8c00*/  FMUL R7, R47.reuse, R7 ;  /* 0x000000072f077220 */ /* 0x040fe20000400000 */
[--C-:B------:R-:W-:Y:S02]  /*8c10*/  HADD2.F32 R52, -RZ, R81.reuse.H0_H0 ;  /* 0x20000051ff347230 */ /* 0x100fe40000004100 */
[----:B------:R-:W-:Y:S01]  /*8c20*/  FMUL R10, R47, R10 ;  /* 0x0000000a2f0a7220 */ /* 0x000fe20000400000 */
[C---:B------:R-:W-:Y:S01]  /*8c30*/  FFMA R6, R49.reuse, R3, R6 ;  /* 0x0000000331067223 */ /* 0x040fe20000000006 */
[----:B------:R-:W-:Y:S02]  /*8c40*/  HADD2.F32 R53, -RZ, R81.H1_H1 ;  /* 0x30000051ff357230 */ /* 0x000fe40000004100 */
[C---:B------:R-:W-:Y:S01]  /*8c50*/  FFMA R7, R49.reuse, R48, R7 ;  /* 0x0000003031077223 */ /* 0x040fe20000000007 */
[C---:B------:R-:W-:Y:S01]  /*8c60*/  FFMA R8, R49.reuse, R50, R8 ;  /* 0x0000003231087223 */ /* 0x040fe20000000008 */
[C---:B------:R-:W-:Y:S01]  /*8c70*/  FFMA R9, R49.reuse, R51, R9 ;  /* 0x0000003331097223 */ /* 0x040fe20000000009 */
[----:B------:R-:W-:Y:S01]  /*8c80*/  FFMA R10, R49, R52, R10 ;  /* 0x00000034310a7223 */ /* 0x000fe2000000000a */
[--C-:B------:R-:W-:Y:S01]  /*8c90*/  HADD2.F32 R48, -RZ, R74.reuse.H0_H0 ;  /* 0x2000004aff307230 */ /* 0x100fe20000004100 */
[----:B------:R-:W-:Y:S01]  /*8ca0*/  F2FP.SATFINITE.E4M3.F32.PACK_AB_MERGE_C R77, R7, R6, RZ ;  /* 0x00000006074d723e */ /* 0x000fe200048070ff */
[C---:B------:R-:W-:Y:S01]  /*8cb0*/  FMUL R7, R47.reuse, R24 ;  /* 0x000000182f077220 */ /* 0x040fe20000400000 */
[C---:B------:R-:W-:Y:S01]  /*8cc0*/  FMUL R24, R47.reuse, R29 ;  /* 0x0000001d2f187220 */ /* 0x040fe20000400000 */
[C---:B------:R-:W-:Y:S01]  /*8cd0*/  FMUL R29, R47.reuse, R34 ;  /* 0x000000222f1d7220 */ /* 0x040fe20000400000 */
[----:B------:R-:W-:Y:S02]  /*8ce0*/  HADD2.F32 R74, -RZ, R74.H1_H1 ;  /* 0x3000004aff4a7230 */ /* 0x000fe40000004100 */
[C---:B------:R-:W-:Y:S01]  /*8cf0*/  FMUL R11, R47.reuse, R11 ;  /* 0x0000000b2f0b7220 */ /* 0x040fe20000400000 */
[--C-:B------:R-:W-:Y:S02]  /*8d00*/  HADD2.F32 R56, -RZ, R82.reuse.H0_H0 ;  /* 0x20000052ff387230 */ /* 0x100fe40000004100 */
[----:B------:R-:W-:Y:S01]  /*8d10*/  FMUL R14, R47, R14 ;  /* 0x0000000e2f0e7220 */ /* 0x000fe20000400000 */
[----:B------:R-:W-:Y:S02]  /*8d20*/  HADD2.F32 R57, -RZ, R82.H1_H1 ;  /* 0x30000052ff397230 */ /* 0x000fe40000004100 */
[C---:B------:R-:W-:Y:S01]  /*8d30*/  FFMA R11, R49.reuse, R53, R11 ;  /* 0x00000035310b7223 */ /* 0x040fe2000000000b */
[----:B------:R-:W-:Y:S01]  /*8d40*/  F2FP.F16.E4M3.UNPACK_B R86, R86.H1 ;  /* 0x00000056ff56723e */ /* 0x000fe200030006ff */
[C---:B------:R-:W-:Y:S01]  /*8d50*/  FFMA R12, R49.reuse, R54, R12 ;  /* 0x00000036310c7223 */ /* 0x040fe2000000000c */
[C---:B------:R-:W-:Y:S01]  /*8d60*/  FFMA R13, R49.reuse, R55, R13 ;  /* 0x00000037310d7223 */ /* 0x040fe2000000000d */
[----:B------:R-:W-:Y:S01]  /*8d70*/  F2FP.F16.E4M3.UNPACK_B R87, R87.H1 ;  /* 0x00000057ff57723e */ /* 0x000fe200030006ff */
[----:B------:R-:W-:Y:S01]  /*8d80*/  FFMA R14, R49, R56, R14 ;  /* 0x00000038310e7223 */ /* 0x000fe2000000000e */
[----:B------:R-:W-:Y:S01]  /*8d90*/  F2FP.SATFINITE.E4M3.F32.PACK_AB_MERGE_C R10, R11, R10, RZ ;  /* 0x0000000a0b0a723e */ /* 0x000fe200048070ff */
[C---:B------:R-:W-:Y:S01]  /*8da0*/  FMUL R15, R47.reuse, R15 ;  /* 0x0000000f2f0f7220 */ /* 0x040fe20000400000 */
[--C-:B------:R-:W-:Y:S02]  /*8db0*/  HADD2.F32 R60, -RZ, R83.reuse.H0_H0 ;  /* 0x20000053ff3c7230 */ /* 0x100fe40000004100 */
[----:B------:R-:W-:Y:S01]  /*8dc0*/  FMUL R18, R47, R18 ;  /* 0x000000122f127220 */ /* 0x000fe20000400000 */
[----:B------:R-:W-:Y:S02]  /*8dd0*/  HADD2.F32 R61, -RZ, R83.H1_H1 ;  /* 0x30000053ff3d7230 */ /* 0x000fe40000004100 */
[----:B------:R-:W-:Y:S01]  /*8de0*/  FFMA R15, R49, R57, R15 ;  /* 0x00000039310f7223 */ /* 0x000fe2000000000f */
[----:B------:R-:W-:Y:S01]  /*8df0*/  IADD3 R45, PT, PT, R45, 0x1, RZ ;  /* 0x000000012d2d7810 */ /* 0x000fe20007ffe0ff */
[C---:B------:R-:W-:Y:S01]  /*8e00*/  FFMA R16, R49.reuse, R58, R16 ;  /* 0x0000003a31107223 */ /* 0x040fe20000000010 */
        /* <DEDUP_REMOVED lines=8> */
[C---:B------:R-:W-:Y:S01]  /*8e90*/  FFMA R0, R49.reuse, R62, R0 ;  /* 0x0000003e31007223 */ /* 0x040fe20000000000 */
[C---:B------:R-:W-:Y:S01]  /*8ea0*/  FFMA R2, R49.reuse, R63, R2 ;  /* 0x0000003f31027223 */ /* 0x040fe20000000002 */
[--C-:B------:R-:W-:Y:S02]  /*8eb0*/  HADD2.F32 R68, -RZ, R85.reuse.H0_H0 ;  /* 0x20000055ff447230 */ /* 0x100fe40000004100 */
[----:B------:R-:W-:Y:S01]  /*8ec0*/  FFMA R3, R49, R64, R3 ;  /* 0x0000004031037223 */ /* 0x000fe20000000003 */
[----:B------:R-:W-:Y:S02]  /*8ed0*/  HADD2.F32 R69, -RZ, R85.H1_H1 ;  /* 0x30000055ff457230 */ /* 0x000fe40000004100 */
[C---:B------:R-:W-:Y:S01]  /*8ee0*/  FMUL R21, R47.reuse, R26 ;  /* 0x0000001a2f157220 */ /* 0x040fe20000400000 */
[----:B------:R-:W-:Y:S01]  /*8ef0*/  FMUL R22, R47, R27 ;  /* 0x0000001b2f167220 */ /* 0x000fe20000400000 */
[C---:B------:R-:W-:Y:S01]  /*8f00*/  FFMA R6, R49.reuse, R65, R6 ;  /* 0x0000004131067223 */ /* 0x040fe20000000006 */
[----:B------:R-:W-:Y:S01]  /*8f10*/  FFMA R7, R49, R66, R7 ;  /* 0x0000004231077223 */ /* 0x000fe20000000007 */
[----:B------:R-:W-:Y:S01]  /*8f20*/  FMUL R23, R47, R28 ;  /* 0x0000001c2f177220 */ /* 0x000fe20000400000 */
[C---:B------:R-:W-:Y:S01]  /*8f30*/  FFMA R20, R49.reuse, R67, R20 ;  /* 0x0000004331147223 */ /* 0x040fe20000000014 */
[--C-:B------:R-:W-:Y:S02]  /*8f40*/  HADD2.F32 R72, -RZ, R86.reuse.H0_H0 ;  /* 0x20000056ff487230 */ /* 0x100fe40000004100 */
[C---:B------:R-:W-:Y:S01]  /*8f50*/  FFMA R21, R49.reuse, R68, R21 ;  /* 0x0000004431157223 */ /* 0x040fe20000000015 */
[----:B------:R-:W-:Y:S02]  /*8f60*/  HADD2.F32 R73, -RZ, R86.H1_H1 ;  /* 0x30000056ff497230 */ /* 0x000fe40000004100 */
[----:B------:R-:W-:Y:S01]  /*8f70*/  FFMA R22, R49, R69, R22 ;  /* 0x0000004531167223 */ /* 0x000fe20000000016 */
[C---:B------:R-:W-:Y:S01]  /*8f80*/  FMUL R26, R47.reuse, R31 ;  /* 0x0000001f2f1a7220 */ /* 0x040fe20000400000 */
[----:B------:R-:W-:Y:S01]  /*8f90*/  FMUL R27, R47, R32 ;  /* 0x000000202f1b7220 */ /* 0x000fe20000400000 */
[----:B------:R-:W-:Y:S01]  /*8fa0*/  FFMA R23, R49, R70, R23 ;  /* 0x0000004631177223 */ /* 0x000fe20000000017 */
[----:B------:R-:W-:Y:S01]  /*8fb0*/  FMUL R28, R47, R33 ;  /* 0x000000212f1c7220 */ /* 0x000fe20000400000 */
[C---:B------:R-:W-:Y:S01]  /*8fc0*/  FFMA R24, R49.reuse, R71, R24 ;  /* 0x0000004731187223 */ /* 0x040fe20000000018 */
[--C-:B------:R-:W-:Y:S02]  /*8fd0*/  HADD2.F32 R75, -RZ, R87.reuse.H0_H0 ;  /* 0x20000057ff4b7230 */ /* 0x100fe40000004100 */
[C---:B------:R-:W-:Y:S01]  /*8fe0*/  FFMA R25, R49.reuse, R72, R25 ;  /* 0x0000004831197223 */ /* 0x040fe20000000019 */
[----:B------:R-:W-:Y:S02]  /*8ff0*/  HADD2.F32 R76, -RZ, R87.H1_H1 ;  /* 0x30000057ff4c7230 */ /* 0x000fe40000004100 */
[----:B------:R-:W-:Y:S01]  /*9000*/  FFMA R26, R49, R73, R26 ;  /* 0x00000049311a7223 */ /* 0x000fe2000000001a */
[----:B------:R-:W-:Y:S01]  /*9010*/  F2FP.SATFINITE.E4M3.F32.PACK_AB_MERGE_C R14, R15, R14, RZ ;  /* 0x0000000e0f0e723e */ /* 0x000fe200048070ff */
[----:B------:R-:W-:Y:S01]  /*9020*/  FFMA R27, R49, R48, R27 ;  /* 0x00000030311b7223 */ /* 0x000fe2000000001b */
[----:B------:R-:W-:Y:S01]  /*9030*/  F2FP.SATFINITE.E4M3.F32.PACK_AB_MERGE_C R18, R19, R18, RZ ;  /* 0x000000121312723e */ /* 0x000fe200048070ff */
[C---:B------:R-:W-:Y:S01]  /*9040*/  FFMA R28, R49.reuse, R74, R28 ;  /* 0x0000004a311c7223 */ /* 0x040fe2000000001c */
[C---:B------:R-:W-:Y:S01]  /*9050*/  FFMA R29, R49.reuse, R75, R29 ;  /* 0x0000004b311d7223 */ /* 0x040fe2000000001d */
[----:B------:R-:W-:Y:S01]  /*9060*/  FFMA R30, R49, R76, R30 ;  /* 0x0000004c311e7223 */ /* 0x000fe2000000001e */
[----:B------:R-:W-:Y:S02]  /*9070*/  F2FP.SATFINITE.E4M3.F32.PACK_AB_MERGE_C R32, R5, R4, R77 ;  /* 0x000000040520723e */ /* 0x000fe4000480704d */
[----:B------:R-:W-:Y:S02]  /*9080*/  F2FP.SATFINITE.E4M3.F32.PACK_AB_MERGE_C R33, R9, R8, R10 ;  /* 0x000000080921723e */ /* 0x000fe4000480700a */
        /* <DEDUP_REMOVED lines=10> */
[----:B------:R-:W-:Y:S05]  /*9130*/  F2FP.SATFINITE.E4M3.F32.PACK_AB_MERGE_C R7, R28, R27, R29 ;  /* 0x0000001b1c07723e */ /* 0x000fea000480701d */
        /* <DEDUP_REMOVED lines=18> */
.L_x_130:
[----:B------:R-:W-:Y:S05]  /*9260*/  BSYNC.RECONVERGENT B0 ;  /* 0x0000000000007941 */ /* 0x000fea0003800200 */
.L_x_129:
[----:B------:R-:W-:Y:S01]  /*9270*/  BAR.SYNC.DEFER_BLOCKING 0x1, 0x80 ;  /* 0x0042000000007b1d */ /* 0x000fe20000010000 */
[----:B------:R-:W-:Y:S01]  /*9280*/  ISETP.NE.AND P2, PT, R111, RZ, PT ;  /* 0x000000ff6f00720c */ /* 0x000fe20003f45270 */
[----:B------:R-:W-:Y:S01]  /*9290*/  IMAD.IADD R14, R43, 0x1, R94 ;  /* 0x000000012b0e7824 */ /* 0x000fe200078e025e */
[----:B------:R-:W-:Y:S01]  /*92a0*/  ISETP.NE.AND P0, PT, R112, 0x2, PT ;  /* 0x000000027000780c */ /* 0x000fe20003f05270 */
[----:B------:R-:W-:Y:S01]  /*92b0*/  IMAD.IADD R15, R44, 0x1, R95 ;  /* 0x000000012c0f7824 */ /* 0x000fe200078e025f */
[----:B------:R-:W-:Y:S02]  /*92c0*/  ISETP.NE.AND P1, PT, R45, 0x4, PT ;  /* 0x000000042d00780c */ /* 0x000fe40003f25270 */
[----:B------:R-:W-:Y:S02]  /*92d0*/  SEL R2, RZ, 0x1, P0 ;  /* 0x00000001ff027807 */ /* 0x000fe40000000000 */
[----:B------:R-:W-:Y:S02]  /*92e0*/  SEL R0, RZ, 0x1, P1 ;  /* 0x00000001ff007807 */ /* 0x000fe40000800000 */
[----:B------:R-:W-:Y:S02]  /*92f0*/  LOP3.LUT R106, R106, R2, RZ, 0x3c, !PT ;  /* 0x000000026a6a7212 */ /* 0x000fe400078e3cff */
[----:B------:R-:W-:Y:S02]  /*9300*/  LOP3.LUT R107, R107, R0, RZ, 0x3c, !PT ;  /* 0x000000006b6b7212 */ /* 0x000fe400078e3cff */
[----:B------:R-:W-:Y:S02]  /*9310*/  @P2 R2UR UR36, R103 ;  /* 0x00000000672422ca */ /* 0x000fe400000e0000 */
[----:B------:R-:W-:Y:S02]  /*9320*/  SEL R112, R112, RZ, P0 ;  /* 0x000000ff70707207 */ /* 0x000fe40000000000 */
[----:B------:R-:W-:Y:S01]  /*9330*/  SEL R45, R45, RZ, P1 ;  /* 0x000000ff2d2d7207 */ /* 0x000fe20000800000 */
[----:B------:R-:W-:Y:S10]  /*9340*/  @P2 BRA `(.L_x_131) ;  /* 0xffffffbc00382947 */ /* 0x000ff4000383ffff */
[----:B------:R-:W-:Y:S05]  /*9350*/  EXIT ;  /* 0x000000000000794d */ /* 0x000fea0003800000 */
.L_x_20:
[----:B--2---:R2:W1:Y:S02]  /*9360*/  SYNCS.PHASECHK.TRANS64.TRYWAIT P0, [R2+URZ+0x160], R3 ;  /* 0x00016003020075a7 */ /* 0x00446400080011ff */
[----:B-1----:R-:W-:Y:S05]  /*9370*/  @!P0 NANOSLEEP.SYNCS 0x989680 ;  /* 0x009896800000895d */ /* 0x002fea0003900000 */
[----:B------:R-:W1:Y:S02]  /*9380*/  @!P0 SYNCS.PHASECHK.TRANS64 P0, [R2+URZ+0x160], R3 ;  /* 0x00016003020085a7 */ /* 0x000e6400080010ff */
[----:B-1----:R-:W-:Y:S05]  /*9390*/  @!P0 BRA `(.L_x_20) ;  /* 0xfffffffc00f08947 */ /* 0x002fea000383ffff */
[----:B------:R-:W-:Y:S05]  /*93a0*/  BRA `(.L_x_132) ;  /* 0xffffff8000c87947 */ /* 0x000fea000383ffff */
.L_x_23:
[----:B-1----:R-:W-:-:S07]  /*93b0*/  MOV R2, UR33 ;  /* 0x0000002100027c02 */ /* 0x002fce0008000f00 */
.L_x_133:
[----:B-1----:R1:W2:Y:S02]  /*93c0*/  SYNCS.PHASECHK.TRANS64.TRYWAIT P0, [R2+URZ+0x50], R4 ;  /* 0x00005004020075a7 */ /* 0x0022a400080011ff */
[----:B--2---:R-:W-:Y:S05]  /*93d0*/  @!P0 NANOSLEEP.SYNCS 0x989680 ;  /* 0x009896800000895d */ /* 0x004fea0003900000 */
[----:B------:R-:W2:Y:S02]  /*93e0*/  @!P0 SYNCS.PHASECHK.TRANS64 P0, [R2+URZ+0x50], R4 ;  /* 0x00005004020085a7 */ /* 0x000ea400080010ff */
[----:B--2---:R-:W-:Y:S05]  /*93f0*/  @!P0 BRA `(.L_x_133) ;  /* 0xfffffffc00f08947 */ /* 0x004fea000383ffff */
[----:B------:R-:W-:Y:S05]  /*9400*/  BRA `(.L_x_22) ;  /* 0xffffff8400187947 */ /* 0x000fea000383ffff */
.L_x_29:
[----:B-1----:R-:W-:-:S07]  /*9410*/  MOV R2, UR17 ;  /* 0x0000001100027c02 */ /* 0x002fce0008000f00 */
.L_x_134:
[----:B-1----:R1:W2:Y:S02]  /*9420*/  SYNCS.PHASECHK.TRANS64.TRYWAIT P0, [R2+URZ+0x50], R4 ;  /* 0x00005004020075a7 */ /* 0x0022a400080011ff */
[----:B--2---:R-:W-:Y:S05]  /*9430*/  @!P0 NANOSLEEP.SYNCS 0x989680 ;  /* 0x009896800000895d */ /* 0x004fea0003900000 */
[----:B------:R-:W2:Y:S02]  /*9440*/  @!P0 SYNCS.PHASECHK.TRANS64 P0, [R2+URZ+0x50], R4 ;  /* 0x00005004020085a7 */ /* 0x000ea400080010ff */
[----:B--2---:R-:W-:Y:S05]  /*9450*/  @!P0 BRA `(.L_x_134) ;  /* 0xfffffffc00f08947 */ /* 0x004fea000383ffff */
[----:B------:R-:W-:Y:S05]  /*9460*/  BRA `(.L_x_28) ;  /* 0xffffff8400c07947 */ /* 0x000fea000383ffff */
.L_x_33:
[----:B-1----:R1:W2:Y:S02]  /*9470*/  SYNCS.PHASECHK.TRANS64.TRYWAIT P0, [R2+URZ+0xf0], R3 ;  /* 0x0000f003020075a7 */ /* 0x0022a400080011ff */
[----:B--2---:R-:W-:Y:S05]  /*9480*/  @!P0 NANOSLEEP.SYNCS 0x989680 ;  /* 0x009896800000895d */ /* 0x004fea0003900000 */
[----:B------:R-:W2:Y:S02]  /*9490*/  @!P0 SYNCS.PHASECHK.TRANS64 P0, [R2+URZ+0xf0], R3 ;  /* 0x0000f003020085a7 */ /* 0x000ea400080010ff */
[----:B--2---:R-:W-:Y:S05]  /*94a0*/  @!P0 BRA `(.L_x_33) ;  /* 0xfffffffc00f08947 */ /* 0x004fea000383ffff */
[----:B------:R-:W-:Y:S05]  /*94b0*/  BRA `(.L_x_135) ;  /* 0xffffff8800507947 */ /* 0x000fea000383ffff */
.L_x_37:
[----:B----4-:R-:W-:-:S07]  /*94c0*/  MOV R0, UR5 ;  /* 0x0000000500007c02 */ /* 0x010fce0008000f00 */
.L_x_136:
[----:B-1----:R1:W2:Y:S02]  /*94d0*/  SYNCS.PHASECHK.TRANS64.TRYWAIT P0, [R0+URZ], R2 ;  /* 0x00000002000075a7 */ /* 0x0022a400080011ff */
[----:B--2---:R-:W-:Y:S05]  /*94e0*/  @!P0 NANOSLEEP.SYNCS 0x989680 ;  /* 0x009896800000895d */ /* 0x004fea0003900000 */
[----:B------:R-:W2:Y:S02]  /*94f0*/  @!P0 SYNCS.PHASECHK.TRANS64 P0, [R0+URZ], R2 ;  /* 0x00000002000085a7 */ /* 0x000ea400080010ff */
[----:B--2---:R-:W-:Y:S05]  /*9500*/  @!P0 BRA `(.L_x_136) ;  /* 0xfffffffc00f08947 */ /* 0x004fea000383ffff */
[----:B------:R-:W-:Y:S05]  /*9510*/  BRA `(.L_x_137) ;  /* 0xffffff8c00c07947 */ /* 0x000fea000383ffff */
.L_x_38:
[----:B----4-:R-:W-:-:S07]  /*9520*/  MOV R0, UR5 ;  /* 0x0000000500007c02 */ /* 0x010fce0008000f00 */
.L_x_138:
[----:B-1----:R1:W2:Y:S02]  /*9530*/  SYNCS.PHASECHK.TRANS64.TRYWAIT P0, [R0+URZ], R3 ;  /* 0x00000003000075a7 */ /* 0x0022a400080011ff */
[----:B--2---:R-:W-:Y:S05]  /*9540*/  @!P0 NANOSLEEP.SYNCS 0x989680 ;  /* 0x009896800000895d */ /* 0x004fea0003900000 */
[----:B------:R-:W2:Y:S02]  /*9550*/  @!P0 SYNCS.PHASECHK.TRANS64 P0, [R0+URZ], R3 ;  /* 0x00000003000085a7 */ /* 0x000ea400080010ff */
[----:B--2---:R-:W-:Y:S05]  /*9560*/  @!P0 BRA `(.L_x_138) ;  /* 0xfffffffc00f08947 */ /* 0x004fea000383ffff */
[----:B------:R-:W-:Y:S05]  /*9570*/  BRA `(.L_x_139) ;  /* 0xffffff8c00cc7947 */ /* 0x000fea000383ffff */
.L_x_39:
[----:B----4-:R-:W-:-:S07]  /*9580*/  MOV R0, UR5 ;  /* 0x0000000500007c02 */ /* 0x010fce0008000f00 */
.L_x_140:
[----:B-1----:R1:W2:Y:S02]  /*9590*/  SYNCS.PHASECHK.TRANS64.TRYWAIT P0, [R0+URZ], R3 ;  /* 0x00000003000075a7 */ /* 0x0022a400080011ff */
[----:B--2---:R-:W-:Y:S05]  /*95a0*/  @!P0 NANOSLEEP.SYNCS 0x989680 ;  /* 0x009896800000895d */ /* 0x004fea0003900000 */
[----:B------:R-:W2:Y:S02]  /*95b0*/  @!P0 SYNCS.PHASECHK.TRANS64 P0, [R0+URZ], R3 ;  /* 0x00000003000085a7 */ /* 0x000ea400080010ff */
[----:B--2---:R-:W-:Y:S05]  /*95c0*/  @!P0 BRA `(.L_x_140) ;  /* 0xfffffffc00f08947 */ /* 0x004fea000383ffff */
[----:B------:R-:W-:Y:S05]  /*95d0*/  BRA `(.L_x_141) ;  /* 0xffffff8c00d87947 */ /* 0x000fea000383ffff */
.L_x_40:
[----:B----4-:R-:W-:-:S07]  /*95e0*/  MOV R0, UR5 ;  /* 0x0000000500007c02 */ /* 0x010fce0008000f00 */
.L_x_142:
[----:B-1----:R1:W2:Y:S02]  /*95f0*/  SYNCS.PHASECHK.TRANS64.TRYWAIT P0, [R0+URZ], R3 ;  /* 0x00000003000075a7 */ /* 0x0022a400080011ff */
[----:B--2---:R-:W-:Y:S05]  /*9600*/  @!P0 NANOSLEEP.SYNCS 0x989680 ;  /* 0x009896800000895d */ /* 0x004fea0003900000 */
[----:B------:R-:W2:Y:S02]  /*9610*/  @!P0 SYNCS.PHASECHK.TRANS64 P0, [R0+URZ], R3 ;  /* 0x00000003000085a7 */ /* 0x000ea400080010ff */
[----:B--2---:R-:W-:Y:S05]  /*9620*/  @!P0 BRA `(.L_x_142) ;  /* 0xfffffffc00f08947 */ /* 0x004fea000383ffff */
[----:B------:R-:W-:Y:S05]  /*9630*/  BRA `(.L_x_143) ;  /* 0xffffff8c00e47947 */ /* 0x000fea000383ffff */
.L_x_41:
[----:B----4-:R-:W-:-:S07]  /*9640*/  MOV R0, UR5 ;  /* 0x0000000500007c02 */ /* 0x010fce0008000f00 */
.L_x_144:
[----:B-1----:R1:W2:Y:S02]  /*9650*/  SYNCS.PHASECHK.TRANS64.TRYWAIT P0, [R0+URZ], R3 ;  /* 0x00000003000075a7 */ /* 0x0022a400080011ff */
[----:B--2---:R-:W-:Y:S05]  /*9660*/  @!P0 NANOSLEEP.SYNCS 0x989680 ;  /* 0x009896800000895d */ /* 0x004fea0003900000 */
[----:B------:R-:W2:Y:S02]  /*9670*/  @!P0 SYNCS.PHASECHK.TRANS64 P0, [R0+URZ], R3 ;  /* 0x00000003000085a7 */ /* 0x000ea400080010ff */
[----:B--2---:R-:W-:Y:S05]  /*9680*/  @!P0 BRA `(.L_x_144) ;  /* 0xfffffffc00f08947 */ /* 0x004fea000383ffff */
[----:B------:R-:W-:Y:S05]  /*9690*/  BRA `(.L_x_145) ;  /* 0xffffff8c00f07947 */ /* 0x000fea000383ffff */
.L_x_42:
[----:B----4-:R-:W-:-:S07]  /*96a0*/  MOV R0, UR5 ;  /* 0x0000000500007c02 */ /* 0x010fce0008000f00 */
.L_x_146:
[----:B-1----:R1:W2:Y:S02]  /*96b0*/  SYNCS.PHASECHK.TRANS64.TRYWAIT P0, [R0+URZ], R3 ;  /* 0x00000003000075a7 */ /* 0x0022a400080011ff */
[----:B--2---:R-:W-:Y:S05]  /*96c0*/  @!P0 NANOSLEEP.SYNCS 0x989680 ;  /* 0x009896800000895d */ /* 0x004fea0003900000 */
[----:B------:R-:W2:Y:S02]  /*96d0*/  @!P0 SYNCS.PHASECHK.TRANS64 P0, [R0+URZ], R3 ;  /* 0x00000003000085a7 */ /* 0x000ea400080010ff */
[----:B--2---:R-:W-:Y:S05]  /*96e0*/  @!P0 BRA `(.L_x_146) ;  /* 0xfffffffc00f08947 */ /* 0x004fea000383ffff */
[----:B------:R-:W-:Y:S05]  /*96f0*/  BRA `(.L_x_147) ;  /* 0xffffff8c00fc7947 */ /* 0x000fea000383ffff */
.L_x_43:
[----:B----4-:R-:W-:-:S07]  /*9700*/  MOV R0, UR5 ;  /* 0x0000000500007c02 */ /* 0x010fce0008000f00 */
.L_x_148:
[----:B-1----:R1:W2:Y:S02]  /*9710*/  SYNCS.PHASECHK.TRANS64.TRYWAIT P0, [R0+URZ], R3 ;  /* 0x00000003000075a7 */ /* 0x0022a400080011ff */
[----:B--2---:R-:W-:Y:S05]  /*9720*/  @!P0 NANOSLEEP.SYNCS 0x989680 ;  /* 0x009896800000895d */ /* 0x004fea0003900000 */
[----:B------:R-:W2:Y:S02]  /*9730*/  @!P0 SYNCS.PHASECHK.TRANS64 P0, [R0+URZ], R3 ;  /* 0x00000003000085a7 */ /* 0x000ea400080010ff */
[----:B--2---:R-:W-:Y:S05]  /*9740*/  @!P0 BRA `(.L_x_148) ;  /* 0xfffffffc00f08947 */ /* 0x004fea000383ffff */
[----:B------:R-:W-:Y:S05]  /*9750*/  BRA `(.L_x_149) ;  /* 0xffffff9000087947 */ /* 0x000fea000383ffff */
.L_x_44:
[----:B----4-:R-:W-:-:S07]  /*9760*/  MOV R0, UR5 ;  /* 0x0000000500007c02 */ /* 0x010fce0008000f00 */
.L_x_150:
[----:B-1----:R1:W2:Y:S02]  /*9770*/  SYNCS.PHASECHK.TRANS64.TRYWAIT P0, [R0+URZ], R3 ;  /* 0x00000003000075a7 */ /* 0x0022a400080011ff */
[----:B--2---:R-:W-:Y:S05]  /*9780*/  @!P0 NANOSLEEP.SYNCS 0x989680 ;  /* 0x009896800000895d */ /* 0x004fea0003900000 */
[----:B------:R-:W2:Y:S02]  /*9790*/  @!P0 SYNCS.PHASECHK.TRANS64 P0, [R0+URZ], R3 ;  /* 0x00000003000085a7 */ /* 0x000ea400080010ff */
[----:B--2---:R-:W-:Y:S05]  /*97a0*/  @!P0 BRA `(.L_x_150) ;  /* 0xfffffffc00f08947 */ /* 0x004fea000383ffff */
[----:B------:R-:W-:Y:S05]  /*97b0*/  BRA `(.L_x_151) ;  /* 0xffffff9000147947 */ /* 0x000fea000383ffff */
.L_x_45:
[----:B----4-:R-:W-:-:S07]  /*97c0*/  MOV R0, UR5 ;  /* 0x0000000500007c02 */ /* 0x010fce0008000f00 */
.L_x_152:
[----:B-1----:R1:W2:Y:S02]  /*97d0*/  SYNCS.PHASECHK.TRANS64.TRYWAIT P0, [R0+URZ], R3 ;  /* 0x00000003000075a7 */ /* 0x0022a400080011ff */
[----:B--2---:R-:W-:Y:S05]  /*97e0*/  @!P0 NANOSLEEP.SYNCS 0x989680 ;  /* 0x009896800000895d */ /* 0x004fea0003900000 */
[----:B------:R-:W2:Y:S02]  /*97f0*/  @!P0 SYNCS.PHASECHK.TRANS64 P0, [R0+URZ], R3 ;  /* 0x00000003000085a7 */ /* 0x000ea400080010ff */
[----:B--2---:R-:W-:Y:S05]  /*9800*/  @!P0 BRA `(.L_x_152) ;  /* 0xfffffffc00f08947 */ /* 0x004fea000383ffff */
[----:B------:R-:W-:Y:S05]  /*9810*/  BRA `(.L_x_153) ;  /* 0xffffff9000207947 */ /* 0x000fea000383ffff */
.L_x_48:
[----:B-1----:R1:W2:Y:S02]  /*9820*/  SYNCS.PHASECHK.TRANS64.TRYWAIT P0, [R0+URZ+0x150], R4 ;  /* 0x00015004000075a7 */ /* 0x0022a400080011ff */
[----:B--2---:R-:W-:Y:S05]  /*9830*/  @!P0 NANOSLEEP.SYNCS 0x989680 ;  /* 0x009896800000895d */ /* 0x004fea0003900000 */
[----:B------:R-:W2:Y:S02]  /*9840*/  @!P0 SYNCS.PHASECHK.TRANS64 P0, [R0+URZ+0x150], R4 ;  /* 0x00015004000085a7 */ /* 0x000ea400080010ff */
[----:B--2---:R-:W-:Y:S05]  /*9850*/  @!P0 BRA `(.L_x_48) ;  /* 0xfffffffc00f08947 */ /* 0x004fea000383ffff */
[----:B------:R-:W-:Y:S05]  /*9860*/  BRA `(.L_x_154) ;  /* 0xffffff90007c7947 */ /* 0x000fea000383ffff */
.L_x_49:
[----:B------:R-:W-:-:S07]  /*9870*/  MOV R0, UR5 ;  /* 0x0000000500007c02 */ /* 0x000fce0008000f00 */
.L_x_155:
[----:B-1----:R1:W2:Y:S02]  /*9880*/  SYNCS.PHASECHK.TRANS64.TRYWAIT P0, [R0+URZ+0x100], R5 ;  /* 0x00010005000075a7 */ /* 0x0022a400080011ff */
[----:B--2---:R-:W-:Y:S05]  /*9890*/  @!P0 NANOSLEEP.SYNCS 0x989680 ;  /* 0x009896800000895d */ /* 0x004fea0003900000 */
[----:B------:R-:W2:Y:S02]  /*98a0*/  @!P0 SYNCS.PHASECHK.TRANS64 P0, [R0+URZ+0x100], R5 ;  /* 0x00010005000085a7 */ /* 0x000ea400080010ff */
[----:B--2---:R-:W-:Y:S05]  /*98b0*/  @!P0 BRA `(.L_x_155) ;  /* 0xfffffffc00f08947 */ /* 0x004fea000383ffff */
[----:B------:R-:W-:Y:S05]  /*98c0*/  BRA `(.L_x_156) ;  /* 0xffffff90008c7947 */ /* 0x000fea000383ffff */
.L_x_50:
[----:B-1----:R1:W2:Y:S02]  /*98d0*/  SYNCS.PHASECHK.TRANS64.TRYWAIT P1, [R0+URZ+0xf0], R4 ;  /* 0x0000f004000075a7 */ /* 0x0022a400080211ff */
[----:B--2---:R-:W-:Y:S05]  /*98e0*/  @!P1 NANOSLEEP.SYNCS 0x989680 ;  /* 0x009896800000995d */ /* 0x004fea0003900000 */
[----:B------:R-:W2:Y:S02]  /*98f0*/  @!P1 SYNCS.PHASECHK.TRANS64 P1, [R0+URZ+0xf0], R4 ;  /* 0x0000f004000095a7 */ /* 0x000ea400080210ff */
[----:B--2---:R-:W-:Y:S05]  /*9900*/  @!P1 BRA `(.L_x_50) ;  /* 0xfffffffc00f09947 */ /* 0x004fea000383ffff */
[----:B------:R-:W-:Y:S05]  /*9910*/  BRA `(.L_x_157) ;  /* 0xffffff9000bc7947 */ /* 0x000fea000383ffff */
.L_x_53:
[----:B------:R-:W-:-:S07]  /*9920*/  MOV R0, UR5 ;  /* 0x0000000500007c02 */ /* 0x000fce0008000f00 */
.L_x_158:
[----:B-1----:R1:W2:Y:S02]  /*9930*/  SYNCS.PHASECHK.TRANS64.TRYWAIT P0, [R0+URZ+0x100], R2 ;  /* 0x00010002000075a7 */ /* 0x0022a400080011ff */
[----:B--2---:R-:W-:Y:S05]  /*9940*/  @!P0 NANOSLEEP.SYNCS 0x989680 ;  /* 0x009896800000895d */ /* 0x004fea0003900000 */
[----:B------:R-:W2:Y:S02]  /*9950*/  @!P0 SYNCS.PHASECHK.TRANS64 P0, [R0+URZ+0x100], R2 ;  /* 0x00010002000085a7 */ /* 0x000ea400080010ff */
[----:B--2---:R-:W-:Y:S05]  /*9960*/  @!P0 BRA `(.L_x_158) ;  /* 0xfffffffc00f08947 */ /* 0x004fea000383ffff */
[----:B------:R-:W-:Y:S05]  /*9970*/  BRA `(.L_x_52) ;  /* 0xffffff9400107947 */ /* 0x000fea000383ffff */
.L_x_60:
[----:B-1----:R1:W2:Y:S02]  /*9980*/  SYNCS.PHASECHK.TRANS64.TRYWAIT P1, [R0+URZ+0xf0], R2 ;  /* 0x0000f002000075a7 */ /* 0x0022a400080211ff */
[----:B--2---:R-:W-:Y:S05]  /*9990*/  @!P1 NANOSLEEP.SYNCS 0x989680 ;  /* 0x009896800000995d */ /* 0x004fea0003900000 */
[----:B------:R-:W2:Y:S02]  /*99a0*/  @!P1 SYNCS.PHASECHK.TRANS64 P1, [R0+URZ+0xf0], R2 ;  /* 0x0000f002000095a7 */ /* 0x000ea400080210ff */
[----:B--2---:R-:W-:Y:S05]  /*99b0*/  @!P1 BRA `(.L_x_60) ;  /* 0xfffffffc00f09947 */ /* 0x004fea000383ffff */
[----:B------:R-:W-:Y:S05]  /*99c0*/  BRA `(.L_x_159) ;  /* 0xffffff9800707947 */ /* 0x000fea000383ffff */
.L_x_61:
[----:B------:R-:W-:-:S07]  /*99d0*/  MOV R2, UR8 ;  /* 0x0000000800027c02 */ /* 0x000fce0008000f00 */
.L_x_160:
[----:B-1----:R1:W2:Y:S02]  /*99e0*/  SYNCS.PHASECHK.TRANS64.TRYWAIT P0, [R2+URZ+0x130], R0 ;  /* 0x00013000020075a7 */ /* 0x0022a400080011ff */
[----:B--2---:R-:W-:Y:S05]  /*99f0*/  @!P0 NANOSLEEP.SYNCS 0x989680 ;  /* 0x009896800000895d */ /* 0x004fea0003900000 */
[----:B------:R-:W2:Y:S02]  /*9a00*/  @!P0 SYNCS.PHASECHK.TRANS64 P0, [R2+URZ+0x130], R0 ;  /* 0x00013000020085a7 */ /* 0x000ea400080010ff */
[----:B--2---:R-:W-:Y:S05]  /*9a10*/  @!P0 BRA `(.L_x_160) ;  /* 0xfffffffc00f08947 */ /* 0x004fea000383ffff */
[----:B------:R-:W-:Y:S05]  /*9a20*/  BRA `(.L_x_161) ;  /* 0xffffff9800c07947 */ /* 0x000fea000383ffff */
.L_x_64:
[----:B------:R-:W-:Y:S07]  /*9a30*/  MOV R0, UR7 ;  /* 0x0000000700007c02 */ /* 0x000fee0008000f00 */
.L_x_162:
[----:B-1----:R1:W2:Y:S02]  /*9a40*/  SYNCS.PHASECHK.TRANS64.TRYWAIT P0, [R0+URZ], R2 ;  /* 0x00000002000075a7 */ /* 0x0022a400080011ff */
[----:B--2---:R-:W-:Y:S05]  /*9a50*/  @!P0 NANOSLEEP.SYNCS 0x989680 ;  /* 0x009896800000895d */ /* 0x004fea0003900000 */
[----:B------:R-:W2:Y:S02]  /*9a60*/  @!P0 SYNCS.PHASECHK.TRANS64 P0, [R0+URZ], R2 ;  /* 0x00000002000085a7 */ /* 0x000ea400080010ff */
[----:B--2---:R-:W-:Y:S05]  /*9a70*/  @!P0 BRA `(.L_x_162) ;  /* 0xfffffffc00f08947 */ /* 0x004fea000383ffff */
[----:B------:R-:W-:Y:S05]  /*9a80*/  BRA `(.L_x_63) ;  /* 0xffffff9800dc7947 */ /* 0x000fea000383ffff */
.L_x_67:
[----:B------:R-:W-:-:S07]  /*9a90*/  MOV R0, UR5 ;  /* 0x0000000500007c02 */ /* 0x000fce0008000f00 */
.L_x_163:
[----:B--2---:R2:W3:Y:S02]  /*9aa0*/  SYNCS.PHASECHK.TRANS64.TRYWAIT P0, [R0+URZ], R2 ;  /* 0x00000002000075a7 */ /* 0x0044e400080011ff */
[----:B---3--:R-:W-:Y:S05]  /*9ab0*/  @!P0 NANOSLEEP.SYNCS 0x989680 ;  /* 0x009896800000895d */ /* 0x008fea0003900000 */
[----:B------:R-:W3:Y:S02]  /*9ac0*/  @!P0 SYNCS.PHASECHK.TRANS64 P0, [R0+URZ], R2 ;  /* 0x00000002000085a7 */ /* 0x000ee400080010ff */
[----:B---3--:R-:W-:Y:S05]  /*9ad0*/  @!P0 BRA `(.L_x_163) ;  /* 0xfffffffc00f08947 */ /* 0x008fea000383ffff */
[----:B------:R-:W-:Y:S05]  /*9ae0*/  BRA `(.L_x_164) ;  /* 0xffffff9c00907947 */ /* 0x000fea000383ffff */
.L_x_68:
[----:B------:R-:W-:-:S07]  /*9af0*/  MOV R0, UR5 ;  /* 0x0000000500007c02 */ /* 0x000fce0008000f00 */
.L_x_165:
[----:B-1----:R1:W2:Y:S02]  /*9b00*/  SYNCS.PHASECHK.TRANS64.TRYWAIT P0, [R0+URZ], R3 ;  /* 0x00000003000075a7 */ /* 0x0022a400080011ff */
[----:B--2---:R-:W-:Y:S05]  /*9b10*/  @!P0 NANOSLEEP.SYNCS 0x989680 ;  /* 0x009896800000895d */ /* 0x004fea0003900000 */
[----:B------:R-:W2:Y:S02]  /*9b20*/  @!P0 SYNCS.PHASECHK.TRANS64 P0, [R0+URZ], R3 ;  /* 0x00000003000085a7 */ /* 0x000ea400080010ff */
[----:B--2---:R-:W-:Y:S05]  /*9b30*/  @!P0 BRA `(.L_x_165) ;  /* 0xfffffffc00f08947 */ /* 0x004fea000383ffff */
[----:B------:R-:W-:Y:S05]  /*9b40*/  BRA `(.L_x_166) ;  /* 0xffffff9c009c7947 */ /* 0x000fea000383ffff */
.L_x_69:
[----:B------:R-:W-:-:S07]  /*9b50*/  MOV R0, UR5 ;  /* 0x0000000500007c02 */ /* 0x000fce0008000f00 */
.L_x_167:
[----:B-1----:R1:W2:Y:S02]  /*9b60*/  SYNCS.PHASECHK.TRANS64.TRYWAIT P0, [R0+URZ], R3 ;  /* 0x00000003000075a7 */ /* 0x0022a400080011ff */
[----:B--2---:R-:W-:Y:S05]  /*9b70*/  @!P0 NANOSLEEP.SYNCS 0x989680 ;  /* 0x009896800000895d */ /* 0x004fea0003900000 */
[----:B------:R-:W2:Y:S02]  /*9b80*/  @!P0 SYNCS.PHASECHK.TRANS64 P0, [R0+URZ], R3 ;  /* 0x00000003000085a7 */ /* 0x000ea400080010ff */
[----:B--2---:R-:W-:Y:S05]  /*9b90*/  @!P0 BRA `(.L_x_167) ;  /* 0xfffffffc00f08947 */ /* 0x004fea000383ffff */
[----:B------:R-:W-:Y:S05]  /*9ba0*/  BRA `(.L_x_168) ;  /* 0xffffff9c00a87947 */ /* 0x000fea000383ffff */
.L_x_70:
[----:B-1----:R-:W-:-:S07]  /*9bb0*/  MOV R0, UR7 ;  /* 0x0000000700007c02 */ /* 0x002fce0008000f00 */
.L_x_169:
[----:B-1----:R1:W2:Y:S02]  /*9bc0*/  SYNCS.PHASECHK.TRANS64.TRYWAIT P0, [R0+URZ], R2 ;  /* 0x00000002000075a7 */ /* 0x0022a400080011ff */
[----:B--2---:R-:W-:Y:S05]  /*9bd0*/  @!P0 NANOSLEEP.SYNCS 0x989680 ;  /* 0x009896800000895d */ /* 0x004fea0003900000 */
[----:B------:R-:W2:Y:S02]  /*9be0*/  @!P0 SYNCS.PHASECHK.TRANS64 P0, [R0+URZ], R2 ;  /* 0x00000002000085a7 */ /* 0x000ea400080010ff */
[----:B--2---:R-:W-:Y:S05]  /*9bf0*/  @!P0 BRA `(.L_x_169) ;  /* 0xfffffffc00f08947 */ /* 0x004fea000383ffff */
[----:B------:R-:W-:Y:S05]  /*9c00*/  BRA `(.L_x_170) ;  /* 0xffffff9c00b47947 */ /* 0x000fea000383ffff */
.L_x_75:
[----:B--2---:R2:W3:Y:S02]  /*9c10*/  SYNCS.PHASECHK.TRANS64.TRYWAIT P0, [R0+URZ+0xf0], R2 ;  /* 0x0000f002000075a7 */ /* 0x0044e400080011ff */
[----:B---3--:R-:W-:Y:S05]  /*9c20*/  @!P0 NANOSLEEP.SYNCS 0x989680 ;  /* 0x009896800000895d */ /* 0x008fea0003900000 */
[----:B------:R-:W3:Y:S02]  /*9c30*/  @!P0 SYNCS.PHASECHK.TRANS64 P0, [R0+URZ+0xf0], R2 ;  /* 0x0000f002000085a7 */ /* 0x000ee400080010ff */
[----:B---3--:R-:W-:Y:S05]  /*9c40*/  @!P0 BRA `(.L_x_75) ;  /* 0xfffffffc00f08947 */ /* 0x008fea000383ffff */
[----:B------:R-:W-:Y:S05]  /*9c50*/  BRA `(.L_x_171) ;  /* 0xffffffa000c07947 */ /* 0x000fea000383ffff */
.L_x_78:
[----:B------:R-:W-:Y:S07]  /*9c60*/  MOV R0, UR7 ;  /* 0x0000000700007c02 */ /* 0x000fee0008000f00 */
.L_x_172:
[----:B--2---:R2:W3:Y:S02]  /*9c70*/  SYNCS.PHASECHK.TRANS64.TRYWAIT P0, [R0+URZ+0xe8], R2 ;  /* 0x0000e802000075a7 */ /* 0x0044e400080011ff */
[----:B---3--:R-:W-:Y:S05]  /*9c80*/  @!P0 NANOSLEEP.SYNCS 0x989680 ;  /* 0x009896800000895d */ /* 0x008fea0003900000 */
[----:B------:R-:W3:Y:S02]  /*9c90*/  @!P0 SYNCS.PHASECHK.TRANS64 P0, [R0+URZ+0xe8], R2 ;  /* 0x0000e802000085a7 */ /* 0x000ee400080010ff */
[----:B---3--:R-:W-:Y:S05]  /*9ca0*/  @!P0 BRA `(.L_x_172) ;  /* 0xfffffffc00f08947 */ /* 0x008fea000383ffff */
[----:B------:R-:W-:Y:S05]  /*9cb0*/  BRA `(.L_x_77) ;  /* 0xffffffa400a07947 */ /* 0x000fea000383ffff */
.L_x_81:
[----:B------:R-:W-:Y:S07]  /*9cc0*/  MOV R0, UR7 ;  /* 0x0000000700007c02 */ /* 0x000fee0008000f00 */
.L_x_173:
[----:B-1----:R1:W2:Y:S02]  /*9cd0*/  SYNCS.PHASECHK.TRANS64.TRYWAIT P0, [R0+URZ+0xc0], R14 ;  /* 0x0000c00e000075a7 */ /* 0x0022a400080011ff */
[----:B--2---:R-:W-:Y:S05]  /*9ce0*/  @!P0 NANOSLEEP.SYNCS 0x989680 ;  /* 0x009896800000895d */ /* 0x004fea0003900000 */
[----:B------:R-:W2:Y:S02]  /*9cf0*/  @!P0 SYNCS.PHASECHK.TRANS64 P0, [R0+URZ+0xc0], R14 ;  /* 0x0000c00e000085a7 */ /* 0x000ea400080010ff */
[----:B--2---:R-:W-:Y:S05]  /*9d00*/  @!P0 BRA `(.L_x_173) ;  /* 0xfffffffc00f08947 */ /* 0x004fea000383ffff */
[----:B------:R-:W-:Y:S05]  /*9d10*/  BRA `(.L_x_174) ;  /* 0xffffffa800187947 */ /* 0x000fea000383ffff */
.L_x_82:
[----:B------:R-:W-:Y:S07]  /*9d20*/  MOV R0, UR7 ;  /* 0x0000000700007c02 */ /* 0x000fee0008000f00 */
.L_x_175:
[----:B-1----:R1:W2:Y:S02]  /*9d30*/  SYNCS.PHASECHK.TRANS64.TRYWAIT P0, [R0+URZ+0xc8], R14 ;  /* 0x0000c80e000075a7 */ /* 0x0022a400080011ff */
[----:B--2---:R-:W-:Y:S05]  /*9d40*/  @!P0 NANOSLEEP.SYNCS 0x989680 ;  /* 0x009896800000895d */ /* 0x004fea0003900000 */
[----:B------:R-:W2:Y:S02]  /*9d50*/  @!P0 SYNCS.PHASECHK.TRANS64 P0, [R0+URZ+0xc8], R14 ;  /* 0x0000c80e000085a7 */ /* 0x000ea400080010ff */
[----:B--2---:R-:W-:Y:S05]  /*9d60*/  @!P0 BRA `(.L_x_175) ;  /* 0xfffffffc00f08947 */ /* 0x004fea000383ffff */
[----:B------:R-:W-:Y:S05]  /*9d70*/  BRA `(.L_x_176) ;  /* 0xffffffa800507947 */ /* 0x000fea000383ffff */
.L_x_83:
[----:B------:R-:W-:Y:S07]  /*9d80*/  MOV R0, UR7 ;  /* 0x0000000700007c02 */ /* 0x000fee0008000f00 */
.L_x_177:
[----:B-1----:R1:W2:Y:S02]  /*9d90*/  SYNCS.PHASECHK.TRANS64.TRYWAIT P0, [R0+URZ+0xd0], R14 ;  /* 0x0000d00e000075a7 */ /* 0x0022a400080011ff */
[----:B--2---:R-:W-:Y:S05]  /*9da0*/  @!P0 NANOSLEEP.SYNCS 0x989680 ;  /* 0x009896800000895d */ /* 0x004fea0003900000 */
[----:B------:R-:W2:Y:S02]  /*9db0*/  @!P0 SYNCS.PHASECHK.TRANS64 P0, [R0+URZ+0xd0], R14 ;  /* 0x0000d00e000085a7 */ /* 0x000ea400080010ff */
[----:B--2---:R-:W-:Y:S05]  /*9dc0*/  @!P0 BRA `(.L_x_177) ;  /* 0xfffffffc00f08947 */ /* 0x004fea000383ffff */
[----:B------:R-:W-:Y:S05]  /*9dd0*/  BRA `(.L_x_178) ;  /* 0xffffffa800947947 */ /* 0x000fea000383ffff */
.L_x_84:
[----:B------:R-:W-:Y:S07]  /*9de0*/  MOV R0, UR7 ;  /* 0x0000000700007c02 */ /* 0x000fee0008000f00 */
.L_x_179:
[----:B-1----:R1:W2:Y:S02]  /*9df0*/  SYNCS.PHASECHK.TRANS64.TRYWAIT P0, [R0+URZ+0xd8], R14 ;  /* 0x0000d80e000075a7 */ /* 0x0022a400080011ff */
[----:B--2---:R-:W-:Y:S05]  /*9e00*/  @!P0 NANOSLEEP.SYNCS 0x989680 ;  /* 0x009896800000895d */ /* 0x004fea0003900000 */
[----:B------:R-:W2:Y:S02]  /*9e10*/  @!P0 SYNCS.PHASECHK.TRANS64 P0, [R0+URZ+0xd8], R14 ;  /* 0x0000d80e000085a7 */ /* 0x000ea400080010ff */
[----:B--2---:R-:W-:Y:S05]  /*9e20*/  @!P0 BRA `(.L_x_179) ;  /* 0xfffffffc00f08947 */ /* 0x004fea000383ffff */
[----:B------:R-:W-:Y:S05]  /*9e30*/  BRA `(.L_x_180) ;  /* 0xffffffac00187947 */ /* 0x000fea000383ffff */
.L_x_86:
[----:B------:R-:W-:-:S07]  /*9e40*/  MOV R0, UR7 ;  /* 0x0000000700007c02 */ /* 0x000fce0008000f00 */
.L_x_181:
[----:B-1----:R1:W3:Y:S02]  /*9e50*/  SYNCS.PHASECHK.TRANS64.TRYWAIT P0, [R0+URZ+0xc0], R2 ;  /* 0x0000c002000075a7 */ /* 0x0022e400080011ff */
[----:B---3--:R-:W-:Y:S05]  /*9e60*/  @!P0 NANOSLEEP.SYNCS 0x989680 ;  /* 0x009896800000895d */ /* 0x008fea0003900000 */
[----:B------:R-:W3:Y:S02]  /*9e70*/  @!P0 SYNCS.PHASECHK.TRANS64 P0, [R0+URZ+0xc0], R2 ;  /* 0x0000c002000085a7 */ /* 0x000ee400080010ff */
[----:B---3--:R-:W-:Y:S05]  /*9e80*/  @!P0 BRA `(.L_x_181) ;  /* 0xfffffffc00f08947 */ /* 0x008fea000383ffff */
[----:B------:R-:W-:Y:S05]  /*9e90*/  BRA `(.L_x_182) ;  /* 0xffffffac00887947 */ /* 0x000fea000383ffff */
.L_x_87:
[----:B-1----:R-:W-:-:S07]  /*9ea0*/  MOV R0, UR7 ;  /* 0x0000000700007c02 */ /* 0x002fce0008000f00 */
.L_x_183:
[----:B-1----:R1:W3:Y:S02]  /*9eb0*/  SYNCS.PHASECHK.TRANS64.TRYWAIT P0, [R0+URZ+0xc8], R2 ;  /* 0x0000c802000075a7 */ /* 0x0022e400080011ff */
[----:B---3--:R-:W-:Y:S05]  /*9ec0*/  @!P0 NANOSLEEP.SYNCS 0x989680 ;  /* 0x009896800000895d */ /* 0x008fea0003900000 */
[----:B------:R-:W3:Y:S02]  /*9ed0*/  @!P0 SYNCS.PHASECHK.TRANS64 P0, [R0+URZ+0xc8], R2 ;  /* 0x0000c802000085a7 */ /* 0x000ee400080010ff */
[----:B---3--:R-:W-:Y:S05]  /*9ee0*/  @!P0 BRA `(.L_x_183) ;  /* 0xfffffffc00f08947 */ /* 0x008fea000383ffff */
[----:B------:R-:W-:Y:S05]  /*9ef0*/  BRA `(.L_x_184) ;  /* 0xffffffac00787947 */ /* 0x000fea000383ffff */
.L_x_88:
[----:B-1----:R-:W-:-:S07]  /*9f00*/  MOV R0, UR7 ;  /* 0x0000000700007c02 */ /* 0x002fce0008000f00 */
.L_x_185:
[----:B-1----:R1:W3:Y:S02]  /*9f10*/  SYNCS.PHASECHK.TRANS64.TRYWAIT P0, [R0+URZ+0xd0], R2 ;  /* 0x0000d002000075a7 */ /* 0x0022e400080011ff */
[----:B---3--:R-:W-:Y:S05]  /*9f20*/  @!P0 NANOSLEEP.SYNCS 0x989680 ;  /* 0x009896800000895d */ /* 0x008fea0003900000 */
[----:B------:R-:W3:Y:S02]  /*9f30*/  @!P0 SYNCS.PHASECHK.TRANS64 P0, [R0+URZ+0xd0], R2 ;  /* 0x0000d002000085a7 */ /* 0x000ee400080010ff */
[----:B---3--:R-:W-:Y:S05]  /*9f40*/  @!P0 BRA `(.L_x_185) ;  /* 0xfffffffc00f08947 */ /* 0x008fea000383ffff */
[----:B------:R-:W-:Y:S05]  /*9f50*/  BRA `(.L_x_186) ;  /* 0xffffffac00687947 */ /* 0x000fea000383ffff */
.L_x_90:
[----:B--2---:R2:W4:Y:S02]  /*9f60*/  SYNCS.PHASECHK.TRANS64.TRYWAIT P0, [R0+URZ+0xf0], R2 ;  /* 0x0000f002000075a7 */ /* 0x00452400080011ff */
[----:B----4-:R-:W-:Y:S05]  /*9f70*/  @!P0 NANOSLEEP.SYNCS 0x989680 ;  /* 0x009896800000895d */ /* 0x010fea0003900000 */
[----:B------:R-:W4:Y:S02]  /*9f80*/  @!P0 SYNCS.PHASECHK.TRANS64 P0, [R0+URZ+0xf0], R2 ;  /* 0x0000f002000085a7 */ /* 0x000f2400080010ff */
[----:B----4-:R-:W-:Y:S05]  /*9f90*/  @!P0 BRA `(.L_x_90) ;  /* 0xfffffffc00f08947 */ /* 0x010fea000383ffff */
[----:B------:R-:W-:Y:S05]  /*9fa0*/  BRA `(.L_x_187) ;  /* 0xffffffb000347947 */ /* 0x000fea000383ffff */
.L_x_101:
[----:B-1----:R1:W3:Y:S02]  /*9fb0*/  SYNCS.PHASECHK.TRANS64.TRYWAIT P1, [R2+URZ+0xa0], R0 ;  /* 0x0000a000020075a7 */ /* 0x0022e400080211ff */
[----:B---3--:R-:W-:Y:S05]  /*9fc0*/  @!P1 NANOSLEEP.SYNCS 0x989680 ;  /* 0x009896800000995d */ /* 0x008fea0003900000 */
[----:B------:R-:W3:Y:S02]  /*9fd0*/  @!P1 SYNCS.PHASECHK.TRANS64 P1, [R2+URZ+0xa0], R0 ;  /* 0x0000a000020095a7 */ /* 0x000ee400080210ff */
[----:B---3--:R-:W-:Y:S05]  /*9fe0*/  @!P1 BRA `(.L_x_101) ;  /* 0xfffffffc00f09947 */ /* 0x008fea000383ffff */
[----:B------:R-:W-:Y:S05]  /*9ff0*/  BRA `(.L_x_100) ;  /* 0xffffffbc004c7947 */ /* 0x000fea000383ffff */
.L_x_103:
[----:B-1----:R1:W2:Y:S02]  /*a000*/  SYNCS.PHASECHK.TRANS64.TRYWAIT P0, [R113+URZ+0x110], R3 ;  /* 0x00011003710075a7 */ /* 0x0022a400080011ff */
[----:B--2---:R-:W-:Y:S05]  /*a010*/  @!P0 NANOSLEEP.SYNCS 0x989680 ;  /* 0x009896800000895d */ /* 0x004fea0003900000 */
[----:B------:R-:W2:Y:S02]  /*a020*/  @!P0 SYNCS.PHASECHK.TRANS64 P0, [R113+URZ+0x110], R3 ;  /* 0x00011003710085a7 */ /* 0x000ea400080010ff */
[----:B--2---:R-:W-:Y:S05]  /*a030*/  @!P0 BRA `(.L_x_103) ;  /* 0xfffffffc00f08947 */ /* 0x004fea000383ffff */
[----:B------:R-:W-:Y:S05]  /*a040*/  BRA `(.L_x_102) ;  /* 0xffffffbc00a07947 */ /* 0x000fea000383ffff */
.L_x_111:
[----:B--2---:R2:W3:Y:S02]  /*a050*/  SYNCS.PHASECHK.TRANS64.TRYWAIT P0, [R0+URZ+0xa0], R3 ;  /* 0x0000a003000075a7 */ /* 0x0044e400080011ff */
[----:B---3--:R-:W-:Y:S05]  /*a060*/  @!P0 NANOSLEEP.SYNCS 0x989680 ;  /* 0x009896800000895d */ /* 0x008fea0003900000 */
[----:B------:R-:W3:Y:S02]  /*a070*/  @!P0 SYNCS.PHASECHK.TRANS64 P0, [R0+URZ+0xa0], R3 ;  /* 0x0000a003000085a7 */ /* 0x000ee400080010ff */
[----:B---3--:R-:W-:Y:S05]  /*a080*/  @!P0 BRA `(.L_x_111) ;  /* 0xfffffffc00f08947 */ /* 0x008fea000383ffff */
[----:B------:R-:W-:Y:S05]  /*a090*/  BRA `(.L_x_110) ;  /* 0xffffffc800907947 */ /* 0x000fea000383ffff */
.L_x_119:
[----:B--2---:R2:W3:Y:S02]  /*a0a0*/  SYNCS.PHASECHK.TRANS64.TRYWAIT P0, [R0+URZ+0xa0], R4 ;  /* 0x0000a004000075a7 */ /* 0x0044e400080011ff */
[----:B---3--:R-:W-:Y:S05]  /*a0b0*/  @!P0 NANOSLEEP.SYNCS 0x989680 ;  /* 0x009896800000895d */ /* 0x008fea0003900000 */
[----:B------:R-:W3:Y:S02]  /*a0c0*/  @!P0 SYNCS.PHASECHK.TRANS64 P0, [R0+URZ+0xa0], R4 ;  /* 0x0000a004000085a7 */ /* 0x000ee400080010ff */
[----:B---3--:R-:W-:Y:S05]  /*a0d0*/  @!P0 BRA `(.L_x_119) ;  /* 0xfffffffc00f08947 */ /* 0x008fea000383ffff */
[----:B------:R-:W-:Y:S05]  /*a0e0*/  BRA `(.L_x_118) ;  /* 0xffffffd400d47947 */ /* 0x000fea000383ffff */
.L_x_127:
[----:B--2---:R2:W3:Y:S02]  /*a0f0*/  SYNCS.PHASECHK.TRANS64.TRYWAIT P0, [R0+URZ+0xa0], R4 ;  /* 0x0000a004000075a7 */ /* 0x0044e400080011ff */
[----:B---3--:R-:W-:Y:S05]  /*a100*/  @!P0 NANOSLEEP.SYNCS 0x989680 ;  /* 0x009896800000895d */ /* 0x008fea0003900000 */
[----:B------:R-:W3:Y:S02]  /*a110*/  @!P0 SYNCS.PHASECHK.TRANS64 P0, [R0+URZ+0xa0], R4 ;  /* 0x0000a004000085a7 */ /* 0x000ee400080010ff */
[----:B---3--:R-:W-:Y:S05]  /*a120*/  @!P0 BRA `(.L_x_127) ;  /* 0xfffffffc00f08947 */ /* 0x008fea000383ffff */
[----:B------:R-:W-:Y:S05]  /*a130*/  BRA `(.L_x_126) ;  /* 0xffffffe400247947 */ /* 0x000fea000383ffff */
        .weak           $__internal_0_$__cuda_sm10x_tcgen05_guardrail_trap_col_being_dealloced_not_returned_by_alloc
        .type           $__internal_0_$__cuda_sm10x_tcgen05_guardrail_trap_col_being_dealloced_not_returned_by_alloc,@function
        .size           $__internal_0_$__cuda_sm10x_tcgen05_guardrail_trap_col_being_dealloced_not_returned_by_alloc,($__internal_1_$__cuda_sm10x_tcgen05_guardrail_trap_phase_invalid_during_alloc - $__internal_0_$__cuda_sm10x_tcgen05_guardrail_trap_col_being_dealloced_not_returned_by_alloc)
$__internal_0_$__cuda_sm10x_tcgen05_guardrail_trap_col_being_dealloced_not_returned_by_alloc:
[----:B------:R-:W-:Y:S05]  /*a140*/  BPT.TRAP 0x1 ;  /* 0x000000040000795c */ /* 0x000fea0000300000 */
[----:B------:R-:W-:-:S04]  /*a150*/  HFMA2 R3, -RZ, RZ, 0, 0 ;  /* 0x00000000ff037431 */ /* 0x000fc800000001ff */
[----:B------:R-:W-:Y:S05]  /*a160*/  RET.REL.NODEC R2 `(_ZN7cutlass13device_kernelINS_4gemm6kernel13GemmUniversalIN4cute5tupleIJiiiiEEENS1_10collective13CollectiveMmaINS1_35MainloopSm100TmaUmmaWarpSpecializedILi10ELi2ELi4ENS5_IJNS4_1CILi1EEESB_SB_EEEEENS5_IJNSA_ILi64EEENSA_ILi256EEESE_EEENS_12float_e4m3_tENS5_IJlSB_lEEESH_SI_NS4_8TiledMMAINS4_8MMA_AtomIJNS4_10MMA_TraitsINS4_19SM100_MMA_F8F6F4_SSEJSH_SH_fSE_SF_NS4_17integral_constantINS4_4UMMA5MajorELSP_0EEESQ_NSN_INSO_7ScaleInELSR_0EEESS_EEEEEENS4_6LayoutISC_NS5_IJNSA_ILi0EEESW_SW_EEEEENS5_IJNS4_10UnderscoreESZ_SZ_EEEEENS4_13SM90_TMA_LOADENS4_14ComposedLayoutINS4_7SwizzleILi2ELi4ELi3EEENS4_18smem_ptr_flag_bitsILi8EEENSV_INS5_IJNSA_ILi8EEESE_EEENS5_IJSE_SB_EEEEEEEvNS4_8identityES12_S1C_vS1D_EENS_8epilogue10collective18CollectiveEpilogueINS1F_23Sm100TmaWarpSpecializedILi4ELi2ELi32ELb0ELb0EEEJSG_NS5_IJNSV_ISE_SB_EES1K_EEESH_SI_SH_SI_NS1F_6fusion15FusionCallbacksIS1J_NS1M_17LinearCombinationISH_fSH_fLNS_15FloatRoundStyleE2EEESG_S1L_JEEENS4_5SM1004TMEM4LOAD26SM100_TMEM_LOAD_16dp32b32xES12_S1C_NS4_39AutoVectorizingCopyWithAssumedAlignmentILi128EEENS4_14SM90_TMA_STOREES1C_S1X_S1X_EEEvvEEEEvNT_6ParamsE) ;  /* 0xffffff5c02a47950 */ /* 0x000fea0003c3ffff */
        .weak           $__internal_1_$__cuda_sm10x_tcgen05_guardrail_trap_phase_invalid_during_alloc
        .type           $__internal_1_$__cuda_sm10x_tcgen05_guardrail_trap_phase_invalid_during_alloc,@function
        .size           $__internal_1_$__cuda_sm10x_tcgen05_guardrail_trap_phase_invalid_during_alloc,($__internal_2_$__cuda_sm10x_tcgen05_guardrail_trap_unallocated_columns_being_dealloced - $__internal_1_$__cuda_sm10x_tcgen05_guardrail_trap_phase_invalid_during_alloc)
$__internal_1_$__cuda_sm10x_tcgen05_guardrail_trap_phase_invalid_during_alloc:
[----:B------:R-:W-:Y:S05]  /*a170*/  BPT.TRAP 0x1 ;  /* 0x000000040000795c */ /* 0x000fea0000300000 */
[----:B------:R-:W-:-:S04]  /*a180*/  MOV R3, 0x0 ;  /* 0x0000000000037802 */ /* 0x000fc80000000f00 */
[----:B------:R-:W-:Y:S05]  /*a190*/  RET.REL.NODEC R2 `(_ZN7cutlass13device_kernelINS_4gemm6kernel13GemmUniversalIN4cute5tupleIJiiiiEEENS1_10collective13CollectiveMmaINS1_35MainloopSm100TmaUmmaWarpSpecializedILi10ELi2ELi4ENS5_IJNS4_1CILi1EEESB_SB_EEEEENS5_IJNSA_ILi64EEENSA_ILi256EEESE_EEENS_12float_e4m3_tENS5_IJlSB_lEEESH_SI_NS4_8TiledMMAINS4_8MMA_AtomIJNS4_10MMA_TraitsINS4_19SM100_MMA_F8F6F4_SSEJSH_SH_fSE_SF_NS4_17integral_constantINS4_4UMMA5MajorELSP_0EEESQ_NSN_INSO_7ScaleInELSR_0EEESS_EEEEEENS4_6LayoutISC_NS5_IJNSA_ILi0EEESW_SW_EEEEENS5_IJNS4_10UnderscoreESZ_SZ_EEEEENS4_13SM90_TMA_LOADENS4_14ComposedLayoutINS4_7SwizzleILi2ELi4ELi3EEENS4_18smem_ptr_flag_bitsILi8EEENSV_INS5_IJNSA_ILi8EEESE_EEENS5_IJSE_SB_EEEEEEEvNS4_8identityES12_S1C_vS1D_EENS_8epilogue10collective18CollectiveEpilogueINS1F_23Sm100TmaWarpSpecializedILi4ELi2ELi32ELb0ELb0EEEJSG_NS5_IJNSV_ISE_SB_EES1K_EEESH_SI_SH_SI_NS1F_6fusion15FusionCallbacksIS1J_NS1M_17LinearCombinationISH_fSH_fLNS_15FloatRoundStyleE2EEESG_S1L_JEEENS4_5SM1004TMEM4LOAD26SM100_TMEM_LOAD_16dp32b32xES12_S1C_NS4_39AutoVectorizingCopyWithAssumedAlignmentILi128EEENS4_14SM90_TMA_STOREES1C_S1X_S1X_EEEvvEEEEvNT_6ParamsE) ;  /* 0xffffff5c02987950 */ /* 0x000fea0003c3ffff */
        .weak           $__internal_2_$__cuda_sm10x_tcgen05_guardrail_trap_unallocated_columns_being_dealloced
        .type           $__internal_2_$__cuda_sm10x_tcgen05_guardrail_trap_unallocated_columns_being_dealloced,@function
        .size           $__internal_2_$__cuda_sm10x_tcgen05_guardrail_trap_unallocated_columns_being_dealloced,(.L_x_189 - $__internal_2_$__cuda_sm10x_tcgen05_guardrail_trap_unallocated_columns_being_dealloced)
$__internal_2_$__cuda_sm10x_tcgen05_guardrail_trap_unallocated_columns_being_dealloced:
[----:B------:R-:W-:Y:S05]  /*a1a0*/  BPT.TRAP 0x1 ;  /* 0x000000040000795c */ /* 0x000fea0000300000 */
[----:B------:R-:W-:-:S04]  /*a1b0*/  HFMA2 R3, -RZ, RZ, 0, 0 ;  /* 0x00000000ff037431 */ /* 0x000fc800000001ff */
[----:B------:R-:W-:Y:S05]  /*a1c0*/  RET.REL.NODEC R2 `(_ZN7cutlass13device_kernelINS_4gemm6kernel13GemmUniversalIN4cute5tupleIJiiiiEEENS1_10collective13CollectiveMmaINS1_35MainloopSm100TmaUmmaWarpSpecializedILi10ELi2ELi4ENS5_IJNS4_1CILi1EEESB_SB_EEEEENS5_IJNSA_ILi64EEENSA_ILi256EEESE_EEENS_12float_e4m3_tENS5_IJlSB_lEEESH_SI_NS4_8TiledMMAINS4_8MMA_AtomIJNS4_10MMA_TraitsINS4_19SM100_MMA_F8F6F4_SSEJSH_SH_fSE_SF_NS4_17integral_constantINS4_4UMMA5MajorELSP_0EEESQ_NSN_INSO_7ScaleInELSR_0EEESS_EEEEEENS4_6LayoutISC_NS5_IJNSA_ILi0EEESW_SW_EEEEENS5_IJNS4_10UnderscoreESZ_SZ_EEEEENS4_13SM90_TMA_LOADENS4_14ComposedLayoutINS4_7SwizzleILi2ELi4ELi3EEENS4_18smem_ptr_flag_bitsILi8EEENSV_INS5_IJNSA_ILi8EEESE_EEENS5_IJSE_SB_EEEEEEEvNS4_8identityES12_S1C_vS1D_EENS_8epilogue10collective18CollectiveEpilogueINS1F_23Sm100TmaWarpSpecializedILi4ELi2ELi32ELb0ELb0EEEJSG_NS5_IJNSV_ISE_SB_EES1K_EEESH_SI_SH_SI_NS1F_6fusion15FusionCallbacksIS1J_NS1M_17LinearCombinationISH_fSH_fLNS_15FloatRoundStyleE2EEESG_S1L_JEEENS4_5SM1004TMEM4LOAD26SM100_TMEM_LOAD_16dp32b32xES12_S1C_NS4_39AutoVectorizingCopyWithAssumedAlignmentILi128EEENS4_14SM90_TMA_STOREES1C_S1X_S1X_EEEvvEEEEvNT_6ParamsE) ;  /* 0xffffff5c028c7950 */ /* 0x000fea0003c3ffff */
.L_x_188:
[----:B------:R-:W-:-:S00]  /*a1d0*/  BRA `(.L_x_188) ;  /* 0xfffffffc00fc7947 */ /* 0x000fc0000383ffff */
[----:B------:R-:W-:-:S00]  /*a1e0*/  NOP ;  /* 0x0000000000007918 */ /* 0x000fc00000000000 */
        /* <DEDUP_REMOVED lines=9> */
.L_x_189:


//--------------------- .nv.global.init           --------------------------
	.section	.nv.global.init,"aw",@progbits
.nv.global.init:
	.type		$str$27,@object
	.size		$str$27,($str$28 - $str$27)
$str$27:
        /*0000*/ 	.byte	0x28, 0x61, 0x64, 0x64, 0x72, 0x65, 0x73, 0x73, 0x20, 0x26, 0x20, 0x6d, 0x61, 0x73, 0x6b, 0x29
        /*0010*/ 	.byte	0x20, 0x3d, 0x3d, 0x20, 0x30, 0x00
	.type		$str$28,@object
	.size		$str$28,($str$26 - $str$28)
$str$28:
        /*0016*/ 	.byte	0x2f, 0x74, 0x6d, 0x70, 0x2f, 0x63, 0x75, 0x74, 0x6c, 0x61, 0x73, 0x73, 0x5f, 0x73, 0x77, 0x65
        /*0026*/ 	.byte	0x65, 0x70, 0x5f, 0x73, 0x72, 0x63, 0x2f, 0x69, 0x6e, 0x63, 0x6c, 0x75, 0x64, 0x65, 0x2f, 0x63
        /*0036*/ 	.byte	0x75, 0x74, 0x65, 0x2f, 0x70, 0x6f, 0x69, 0x6e, 0x74, 0x65, 0x72, 0x5f, 0x66, 0x6c, 0x61, 0x67
        /*0046*/ 	.byte	0x67, 0x65, 0x64, 0x2e, 0x68, 0x70, 0x70, 0x00
	.type		$str$26,@object
	.size		$str$26,($str$25 - $str$26)
$str$26:
        /*004e*/ 	.byte	0x2f, 0x74, 0x6d, 0x70, 0x2f, 0x63, 0x75, 0x74, 0x6c, 0x61, 0x73, 0x73, 0x5f, 0x73, 0x77, 0x65
        /*005e*/ 	.byte	0x65, 0x70, 0x5f, 0x73, 0x72, 0x63, 0x2f, 0x69, 0x6e, 0x63, 0x6c, 0x75, 0x64, 0x65, 0x2f, 0x63
        /*006e*/ 	.byte	0x75, 0x74, 0x65, 0x2f, 0x61, 0x74, 0x6f, 0x6d, 0x2f, 0x63, 0x6f, 0x70, 0x79, 0x5f, 0x74, 0x72
        /*007e*/ 	.byte	0x61, 0x69, 0x74, 0x73, 0x5f, 0x73, 0x6d, 0x31, 0x30, 0x30, 0x2e, 0x68, 0x70, 0x70, 0x00
	.type		$str$25,@object
	.size		$str$25,(__unnamed_1 - $str$25)
$str$25:
        /*008d*/ 	.byte	0x28, 0x28, 0x75, 0x69, 0x6e, 0x74, 0x33, 0x32, 0x5f, 0x74, 0x28, 0x74, 0x68, 0x72, 0x65, 0x61
        /*009d*/ 	.byte	0x64, 0x49, 0x64, 0x78, 0x2e, 0x78, 0x29, 0x20, 0x2f, 0x20, 0x33, 0x32, 0x29, 0x20, 0x25, 0x20
        /*00ad*/ 	.byte	0x34, 0x29, 0x20, 0x3d, 0x3d, 0x20, 0x28, 0x28, 0x28, 0x74, 0x6d, 0x65, 0x6d, 0x5f, 0x61, 0x64
        /*00bd*/ 	.byte	0x64, 0x72, 0x20, 0x3e, 0x3e, 0x20, 0x31, 0x36, 0x29, 0x20, 0x2f, 0x20, 0x33, 0x32, 0x29, 0x20
        /*00cd*/ 	.byte	0x25, 0x20, 0x34, 0x29, 0x00
	.type		__unnamed_1,@object
	.size		__unnamed_1,(__unnamed_2 - __unnamed_1)
__unnamed_1:
        /*00d2*/ 	.byte	0x61, 0x75, 0x74, 0x6f, 0x20, 0x63, 0x75, 0x74, 0x65, 0x3a, 0x3a, 0x61, 0x73, 0x5f, 0x70, 0x6f
        /* <DEDUP_REMOVED lines=24> */
        /*0262*/ 	.byte	0x3c, 0x34, 0x30, 0x39, 0x36, 0x3e, 0x3e, 0x3e, 0x3e, 0x5d, 0x00
	.type		__unnamed_2,@object
	.size		__unnamed_2,(__unnamed_3 - __unnamed_2)
__unnamed_2:
        /* <DEDUP_REMOVED lines=26> */
	.type		__unnamed_3,@object
	.size		__unnamed_3,(.L_3 - __unnamed_3)
__unnamed_3:
        /* <DEDUP_REMOVED lines=40> */
        /*0688*/ 	.byte	0x74, 0x65, 0x3a, 0x3a, 0x43, 0x3c, 0x30, 0x3e, 0x3e, 0x3e, 0x3e, 0x5d, 0x00
.L_3:


//--------------------- .nv.shared._ZN7cutlass13device_kernelINS_4gemm6kernel13GemmUniversalIN4cute5tupleIJiiiiEEENS1_10collective13CollectiveMmaINS1_35MainloopSm100TmaUmmaWarpSpecializedILi10ELi2ELi4ENS5_IJNS4_1CILi1EEESB_SB_EEEEENS5_IJNSA_ILi64EEENSA_ILi256EEESE_EEENS_12float_e4m3_tENS5_IJlSB_lEEESH_SI_NS4_8TiledMMAINS4_8MMA_AtomIJNS4_10MMA_TraitsINS4_19SM100_MMA_F8F6F4_SSEJSH_SH_fSE_SF_NS4_17integral_constantINS4_4UMMA5MajorELSP_0EEESQ_NSN_INSO_7ScaleInELSR_0EEESS_EEEEEENS4_6LayoutISC_NS5_IJNSA_ILi0EEESW_SW_EEEEENS5_IJNS4_10UnderscoreESZ_SZ_EEEEENS4_13SM90_TMA_LOADENS4_14ComposedLayoutINS4_7SwizzleILi2ELi4ELi3EEENS4_18smem_ptr_flag_bitsILi8EEENSV_INS5_IJNSA_ILi8EEESE_EEENS5_IJSE_SB_EEEEEEEvNS4_8identityES12_S1C_vS1D_EENS_8epilogue10collective18CollectiveEpilogueINS1F_23Sm100TmaWarpSpecializedILi4ELi2ELi32ELb0ELb0EEEJSG_NS5_IJNSV_ISE_SB_EES1K_EEESH_SI_SH_SI_NS1F_6fusion15FusionCallbacksIS1J_NS1M_17LinearCombinationISH_fSH_fLNS_15FloatRoundStyleE2EEESG_S1L_JEEENS4_5SM1004TMEM4LOAD26SM100_TMEM_LOAD_16dp32b32xES12_S1C_NS4_39AutoVectorizingCopyWithAssumedAlignmentILi128EEENS4_14SM90_TMA_STOREES1C_S1X_S1X_EEEvvEEEEvNT_6ParamsE --------------------------
	.section	.nv.shared._ZN7cutlass13device_kernelINS_4gemm6kernel13GemmUniversalIN4cute5tupleIJiiiiEEENS1_10collective13CollectiveMmaINS1_35MainloopSm100TmaUmmaWarpSpecializedILi10ELi2ELi4ENS5_IJNS4_1CILi1EEESB_SB_EEEEENS5_IJNSA_ILi64EEENSA_ILi256EEESE_EEENS_12float_e4m3_tENS5_IJlSB_lEEESH_SI_NS4_8TiledMMAINS4_8MMA_AtomIJNS4_10MMA_TraitsINS4_19SM100_MMA_F8F6F4_SSEJSH_SH_fSE_SF_NS4_17integral_constantINS4_4UMMA5MajorELSP_0EEESQ_NSN_INSO_7ScaleInELSR_0EEESS_EEEEEENS4_6LayoutISC_NS5_IJNSA_ILi0EEESW_SW_EEEEENS5_IJNS4_10UnderscoreESZ_SZ_EEEEENS4_13SM90_TMA_LOADENS4_14ComposedLayoutINS4_7SwizzleILi2ELi4ELi3EEENS4_18smem_ptr_flag_bitsILi8EEENSV_INS5_IJNSA_ILi8EEESE_EEENS5_IJSE_SB_EEEEEEEvNS4_8identityES12_S1C_vS1D_EENS_8epilogue10collective18CollectiveEpilogueINS1F_23Sm100TmaWarpSpecializedILi4ELi2ELi32ELb0ELb0EEEJSG_NS5_IJNSV_ISE_SB_EES1K_EEESH_SI_SH_SI_NS1F_6fusion15FusionCallbacksIS1J_NS1M_17LinearCombinationISH_fSH_fLNS_15FloatRoundStyleE2EEESG_S1L_JEEENS4_5SM1004TMEM4LOAD26SM100_TMEM_LOAD_16dp32b32xES12_S1C_NS4_39AutoVectorizingCopyWithAssumedAlignmentILi128EEENS4_14SM90_TMA_STOREES1C_S1X_S1X_EEEvvEEEEvNT_6ParamsE,"aw",@nobits
	.sectionflags	@""
	.align	16
	.zero		1024


//--------------------- .nv.shared.reserved.0     --------------------------
	.section	.nv.shared.reserved.0,"aw",@nobits
	.weak		__nv_reservedSMEM_offset_0_alias
	.size		__nv_reservedSMEM_offset_0_alias, 0, 64
	.other		__nv_reservedSMEM_offset_0_alias,@"STO_CUDA_RESERVED_SHARED STV_DEFAULT"
__nv_reservedSMEM_offset_0_alias:
	.zero		0
.nv.shared.reserved.0:
	.zero		64
	.weak		__nv_reservedSMEM_tcgen05_partition
	.type		__nv_reservedSMEM_tcgen05_partition,@object
	.size		__nv_reservedSMEM_tcgen05_partition,(.L_0 - __nv_reservedSMEM_tcgen05_partition)
__nv_reservedSMEM_tcgen05_partition:
	.zero		32
.L_0:


//--------------------- .nv.global                --------------------------
	.section	.nv.global,"aw",@nobits
.nv.global:
	.type		_ZN39_INTERNAL_3807d050_4_k_cu_d1ec5d85_73254cute1_E,@object
	.size		_ZN39_INTERNAL_3807d050_4_k_cu_d1ec5d85_73254cute1_E,(_ZN39_INTERNAL_3807d050_4_k_cu_d1ec5d85_73254cuda3std3__45__cpo6cbeginE - _ZN39_INTERNAL_3807d050_4_k_cu_d1ec5d85_73254cute1_E)
_ZN39_INTERNAL_3807d050_4_k_cu_d1ec5d85_73254cute1_E:
	.zero		1
	.type		_ZN39_INTERNAL_3807d050_4_k_cu_d1ec5d85_73254cuda3std3__45__cpo6cbeginE,@object
	.size		_ZN39_INTERNAL_3807d050_4_k_cu_d1ec5d85_73254cuda3std3__45__cpo6cbeginE,(_ZN39_INTERNAL_3807d050_4_k_cu_d1ec5d85_73254cuda3std3__48in_placeE - _ZN39_INTERNAL_3807d050_4_k_cu_d1ec5d85_73254cuda3std3__45__cpo6cbeginE)
_ZN39_INTERNAL_3807d050_4_k_cu_d1ec5d85_73254cuda3std3__45__cpo6cbeginE:
	.zero		1
	.type		_ZN39_INTERNAL_3807d050_4_k_cu_d1ec5d85_73254cuda3std3__48in_placeE,@object
	.size		_ZN39_INTERNAL_3807d050_4_k_cu_d1ec5d85_73254cuda3std3__48in_placeE,(_ZN39_INTERNAL_3807d050_4_k_cu_d1ec5d85_73254cuda3std6ranges3__45__cpo9iter_moveE - _ZN39_INTERNAL_3807d050_4_k_cu_d1ec5d85_73254cuda3std3__48in_placeE)
_ZN39_INTERNAL_3807d050_4_k_cu_d1ec5d85_73254cuda3std3__48in_placeE:
	.zero		1
	.type		_ZN39_INTERNAL_3807d050_4_k_cu_d1ec5d85_73254cuda3std6ranges3__45__cpo9iter_moveE,@object
	.size		_ZN39_INTERNAL_3807d050_4_k_cu_d1ec5d85_73254cuda3std6ranges3__45__cpo9iter_moveE,(_ZN39_INTERNAL_3807d050_4_k_cu_d1ec5d85_73254cuda3std3__45__cpo5beginE - _ZN39_INTERNAL_3807d050_4_k_cu_d1ec5d85_73254cuda3std6ranges3__45__cpo9iter_moveE)
_ZN39_INTERNAL_3807d050_4_k_cu_d1ec5d85_73254cuda3std6ranges3__45__cpo9iter_moveE:
	.zero		1
	.type		_ZN39_INTERNAL_3807d050_4_k_cu_d1ec5d85_73254cuda3std3__45__cpo5beginE,@object
	.size		_ZN39_INTERNAL_3807d050_4_k_cu_d1ec5d85_73254cuda3std3__45__cpo5beginE,(_ZN39_INTERNAL_3807d050_4_k_cu_d1ec5d85_73254cuda3std3__441_GLOBAL__N__3807d050_4_k_cu_d1ec5d85_73256ignoreE - _ZN39_INTERNAL_3807d050_4_k_cu_d1ec5d85_73254cuda3std3__45__cpo5beginE)
_ZN39_INTERNAL_3807d050_4_k_cu_d1ec5d85_73254cuda3std3__45__cpo5beginE:
	.zero		1
	.type		_ZN39_INTERNAL_3807d050_4_k_cu_d1ec5d85_73254cuda3std3__441_GLOBAL__N__3807d050_4_k_cu_d1ec5d85_73256ignoreE,@object
	.size		_ZN39_INTERNAL_3807d050_4_k_cu_d1ec5d85_73254cuda3std3__441_GLOBAL__N__3807d050_4_k_cu_d1ec5d85_73256ignoreE,(_ZN39_INTERNAL_3807d050_4_k_cu_d1ec5d85_73254cute7productE - _ZN39_INTERNAL_3807d050_4_k_cu_d1ec5d85_73254cuda3std3__441_GLOBAL__N__3807d050_4_k_cu_d1ec5d85_73256ignoreE)
_ZN39_INTERNAL_3807d050_4_k_cu_d1ec5d85_73254cuda3std3__441_GLOBAL__N__3807d050_4_k_cu_d1ec5d85_73256ignoreE:
	.zero		1
	.type		_ZN39_INTERNAL_3807d050_4_k_cu_d1ec5d85_73254cute7productE,@object
	.size		_ZN39_INTERNAL_3807d050_4_k_cu_d1ec5d85_73254cute7productE,(_ZN39_INTERNAL_3807d050_4_k_cu_d1ec5d85_73254cuda3std3__45__cpo3endE - _ZN39_INTERNAL_3807d050_4_k_cu_d1ec5d85_73254cute7productE)
_ZN39_INTERNAL_3807d050_4_k_cu_d1ec5d85_73254cute7productE:
	.zero		1
	.type		_ZN39_INTERNAL_3807d050_4_k_cu_d1ec5d85_73254cuda3std3__45__cpo3endE,@object
	.size		_ZN39_INTERNAL_3807d050_4_k_cu_d1ec5d85_73254cuda3std3__45__cpo3endE,(_ZN39_INTERNAL_3807d050_4_k_cu_d1ec5d85_73254cuda3std3__419piecewise_constructE - _ZN39_INTERNAL_3807d050_4_k_cu_d1ec5d85_73254cuda3std3__45__cpo3endE)
_ZN39_INTERNAL_3807d050_4_k_cu_d1ec5d85_73254cuda3std3__45__cpo3endE:
	.zero		1
	.type		_ZN39_INTERNAL_3807d050_4_k_cu_d1ec5d85_73254cuda3std3__419piecewise_constructE,@object
	.size		_ZN39_INTERNAL_3807d050_4_k_cu_d1ec5d85_73254cuda3std3__419piecewise_constructE,(_ZN39_INTERNAL_3807d050_4_k_cu_d1ec5d85_73254cuda3std3__45__cpo4cendE - _ZN39_INTERNAL_3807d050_4_k_cu_d1ec5d85_73254cuda3std3__419piecewise_constructE)
_ZN39_INTERNAL_3807d050_4_k_cu_d1ec5d85_73254cuda3std3__419piecewise_constructE:
	.zero		1
	.type		_ZN39_INTERNAL_3807d050_4_k_cu_d1ec5d85_73254cuda3std3__45__cpo4cendE,@object
	.size		_ZN39_INTERNAL_3807d050_4_k_cu_d1ec5d85_73254cuda3std3__45__cpo4cendE,(_ZN39_INTERNAL_3807d050_4_k_cu_d1ec5d85_73254cuda3std6ranges3__45__cpo4swapE - _ZN39_INTERNAL_3807d050_4_k_cu_d1ec5d85_73254cuda3std3__45__cpo4cendE)
_ZN39_INTERNAL_3807d050_4_k_cu_d1ec5d85_73254cuda3std3__45__cpo4cendE:
	.zero		1
	.type		_ZN39_INTERNAL_3807d050_4_k_cu_d1ec5d85_73254cuda3std6ranges3__45__cpo4swapE,@object
	.size		_ZN39_INTERNAL_3807d050_4_k_cu_d1ec5d85_73254cuda3std6ranges3__45__cpo4swapE,(.L_11 - _ZN39_INTERNAL_3807d050_4_k_cu_d1ec5d85_73254cuda3std6ranges3__45__cpo4swapE)
_ZN39_INTERNAL_3807d050_4_k_cu_d1ec5d85_73254cuda3std6ranges3__45__cpo4swapE:
	.zero		1
.L_11:


//--------------------- .nv.constant0._ZN7cutlass13device_kernelINS_4gemm6kernel13GemmUniversalIN4cute5tupleIJiiiiEEENS1_10collective13CollectiveMmaINS1_35MainloopSm100TmaUmmaWarpSpecializedILi10ELi2ELi4ENS5_IJNS4_1CILi1EEESB_SB_EEEEENS5_IJNSA_ILi64EEENSA_ILi256EEESE_EEENS_12float_e4m3_tENS5_IJlSB_lEEESH_SI_NS4_8TiledMMAINS4_8MMA_AtomIJNS4_10MMA_TraitsINS4_19SM100_MMA_F8F6F4_SSEJSH_SH_fSE_SF_NS4_17integral_constantINS4_4UMMA5MajorELSP_0EEESQ_NSN_INSO_7ScaleInELSR_0EEESS_EEEEEENS4_6LayoutISC_NS5_IJNSA_ILi0EEESW_SW_EEEEENS5_IJNS4_10UnderscoreESZ_SZ_EEEEENS4_13SM90_TMA_LOADENS4_14ComposedLayoutINS4_7SwizzleILi2ELi4ELi3EEENS4_18smem_ptr_flag_bitsILi8EEENSV_INS5_IJNSA_ILi8EEESE_EEENS5_IJSE_SB_EEEEEEEvNS4_8identityES12_S1C_vS1D_EENS_8epilogue10collective18CollectiveEpilogueINS1F_23Sm100TmaWarpSpecializedILi4ELi2ELi32ELb0ELb0EEEJSG_NS5_IJNSV_ISE_SB_EES1K_EEESH_SI_SH_SI_NS1F_6fusion15FusionCallbacksIS1J_NS1M_17LinearCombinationISH_fSH_fLNS_15FloatRoundStyleE2EEESG_S1L_JEEENS4_5SM1004TMEM4LOAD26SM100_TMEM_LOAD_16dp32b32xES12_S1C_NS4_39AutoVectorizingCopyWithAssumedAlignmentILi128EEENS4_14SM90_TMA_STOREES1C_S1X_S1X_EEEvvEEEEvNT_6ParamsE --------------------------
	.section	.nv.constant0._ZN7cutlass13device_kernelINS_4gemm6kernel13GemmUniversalIN4cute5tupleIJiiiiEEENS1_10collective13CollectiveMmaINS1_35MainloopSm100TmaUmmaWarpSpecializedILi10ELi2ELi4ENS5_IJNS4_1CILi1EEESB_SB_EEEEENS5_IJNSA_ILi64EEENSA_ILi256EEESE_EEENS_12float_e4m3_tENS5_IJlSB_lEEESH_SI_NS4_8TiledMMAINS4_8MMA_AtomIJNS4_10MMA_TraitsINS4_19SM100_MMA_F8F6F4_SSEJSH_SH_fSE_SF_NS4_17integral_constantINS4_4UMMA5MajorELSP_0EEESQ_NSN_INSO_7ScaleInELSR_0EEESS_EEEEEENS4_6LayoutISC_NS5_IJNSA_ILi0EEESW_SW_EEEEENS5_IJNS4_10UnderscoreESZ_SZ_EEEEENS4_13SM90_TMA_LOADENS4_14ComposedLayoutINS4_7SwizzleILi2ELi4ELi3EEENS4_18smem_ptr_flag_bitsILi8EEENSV_INS5_IJNSA_ILi8EEESE_EEENS5_IJSE_SB_EEEEEEEvNS4_8identityES12_S1C_vS1D_EENS_8epilogue10collective18CollectiveEpilogueINS1F_23Sm100TmaWarpSpecializedILi4ELi2ELi32ELb0ELb0EEEJSG_NS5_IJNSV_ISE_SB_EES1K_EEESH_SI_SH_SI_NS1F_6fusion15FusionCallbacksIS1J_NS1M_17LinearCombinationISH_fSH_fLNS_15FloatRoundStyleE2EEESG_S1L_JEEENS4_5SM1004TMEM4LOAD26SM100_TMEM_LOAD_16dp32b32xES12_S1C_NS4_39AutoVectorizingCopyWithAssumedAlignmentILi128EEENS4_14SM90_TMA_STOREES1C_S1X_S1X_EEEvvEEEEvNT_6ParamsE,"a",@progbits
	.sectionflags	@""
	.align	4
.nv.constant0._ZN7cutlass13device_kernelINS_4gemm6kernel13GemmUniversalIN4cute5tupleIJiiiiEEENS1_10collective13CollectiveMmaINS1_35MainloopSm100TmaUmmaWarpSpecializedILi10ELi2ELi4ENS5_IJNS4_1CILi1EEESB_SB_EEEEENS5_IJNSA_ILi64EEENSA_ILi256EEESE_EEENS_12float_e4m3_tENS5_IJlSB_lEEESH_SI_NS4_8TiledMMAINS4_8MMA_AtomIJNS4_10MMA_TraitsINS4_19SM100_MMA_F8F6F4_SSEJSH_SH_fSE_SF_NS4_17integral_constantINS4_4UMMA5MajorELSP_0EEESQ_NSN_INSO_7ScaleInELSR_0EEESS_EEEEEENS4_6LayoutISC_NS5_IJNSA_ILi0EEESW_SW_EEEEENS5_IJNS4_10UnderscoreESZ_SZ_EEEEENS4_13SM90_TMA_LOADENS4_14ComposedLayoutINS4_7SwizzleILi2ELi4ELi3EEENS4_18smem_ptr_flag_bitsILi8EEENSV_INS5_IJNSA_ILi8EEESE_EEENS5_IJSE_SB_EEEEEEEvNS4_8identityES12_S1C_vS1D_EENS_8epilogue10collective18CollectiveEpilogueINS1F_23Sm100TmaWarpSpecializedILi4ELi2ELi32ELb0ELb0EEEJSG_NS5_IJNSV_ISE_SB_EES1K_EEESH_SI_SH_SI_NS1F_6fusion15FusionCallbacksIS1J_NS1M_17LinearCombinationISH_fSH_fLNS_15FloatRoundStyleE2EEESG_S1L_JEEENS4_5SM1004TMEM4LOAD26SM100_TMEM_LOAD_16dp32b32xES12_S1C_NS4_39AutoVectorizingCopyWithAssumedAlignmentILi128EEENS4_14SM90_TMA_STOREES1C_S1X_S1X_EEEvvEEEEvNT_6ParamsE:
	.zero		2944


//--------------------- SYMBOLS --------------------------

	.type		.nv.reservedSmem.offset0,@object
	.size		.nv.reservedSmem.offset0,0x4
	.type		.nv.reservedSmem.cap,@object
	.size		.nv.reservedSmem.cap,0x4
	.type		__assertfail,@function
